//
// Generated by NVIDIA NVVM Compiler
//
// Compiler Build ID: CL-36424714
// Cuda compilation tools, release 13.0, V13.0.88
// Based on NVVM 20.0.0
//

.version 9.0
.target sm_100
.address_size 64

	// .globl	_Z11init_kernelIfEvPT_S1_S1_S0_S0_S0_
// _ZZ10dot_kernelIfEvPKT_S2_PS0_iE6tb_sum has been demoted
// _ZZ10dot_kernelIdEvPKT_S2_PS0_iE6tb_sum has been demoted

.visible .entry _Z11init_kernelIfEvPT_S1_S1_S0_S0_S0_(
	.param .u64 .ptr .align 1 _Z11init_kernelIfEvPT_S1_S1_S0_S0_S0__param_0,
	.param .u64 .ptr .align 1 _Z11init_kernelIfEvPT_S1_S1_S0_S0_S0__param_1,
	.param .u64 .ptr .align 1 _Z11init_kernelIfEvPT_S1_S1_S0_S0_S0__param_2,
	.param .f32 _Z11init_kernelIfEvPT_S1_S1_S0_S0_S0__param_3,
	.param .f32 _Z11init_kernelIfEvPT_S1_S1_S0_S0_S0__param_4,
	.param .f32 _Z11init_kernelIfEvPT_S1_S1_S0_S0_S0__param_5
)
{
	.reg .b32 	%r<5>;
	.reg .b32 	%f<4>;
	.reg .b64 	%rd<11>;

	ld.param.u64 	%rd1, [_Z11init_kernelIfEvPT_S1_S1_S0_S0_S0__param_0];
	ld.param.u64 	%rd2, [_Z11init_kernelIfEvPT_S1_S1_S0_S0_S0__param_1];
	ld.param.u64 	%rd3, [_Z11init_kernelIfEvPT_S1_S1_S0_S0_S0__param_2];
	ld.param.f32 	%f1, [_Z11init_kernelIfEvPT_S1_S1_S0_S0_S0__param_3];
	ld.param.f32 	%f2, [_Z11init_kernelIfEvPT_S1_S1_S0_S0_S0__param_4];
	ld.param.f32 	%f3, [_Z11init_kernelIfEvPT_S1_S1_S0_S0_S0__param_5];
	cvta.to.global.u64 	%rd4, %rd3;
	cvta.to.global.u64 	%rd5, %rd2;
	cvta.to.global.u64 	%rd6, %rd1;
	mov.u32 	%r1, %ntid.x;
	mov.u32 	%r2, %ctaid.x;
	mov.u32 	%r3, %tid.x;
	mad.lo.s32 	%r4, %r1, %r2, %r3;
	mul.wide.s32 	%rd7, %r4, 4;
	add.s64 	%rd8, %rd6, %rd7;
	st.global.f32 	[%rd8], %f1;
	add.s64 	%rd9, %rd5, %rd7;
	st.global.f32 	[%rd9], %f2;
	add.s64 	%rd10, %rd4, %rd7;
	st.global.f32 	[%rd10], %f3;
	ret;

}
	// .globl	_Z11copy_kernelIfEvPKT_PS0_
.visible .entry _Z11copy_kernelIfEvPKT_PS0_(
	.param .u64 .ptr .align 1 _Z11copy_kernelIfEvPKT_PS0__param_0,
	.param .u64 .ptr .align 1 _Z11copy_kernelIfEvPKT_PS0__param_1
)
{
	.reg .b32 	%r<5>;
	.reg .b32 	%f<2>;
	.reg .b64 	%rd<8>;

	ld.param.u64 	%rd1, [_Z11copy_kernelIfEvPKT_PS0__param_0];
	ld.param.u64 	%rd2, [_Z11copy_kernelIfEvPKT_PS0__param_1];
	cvta.to.global.u64 	%rd3, %rd2;
	cvta.to.global.u64 	%rd4, %rd1;
	mov.u32 	%r1, %ntid.x;
	mov.u32 	%r2, %ctaid.x;
	mov.u32 	%r3, %tid.x;
	mad.lo.s32 	%r4, %r1, %r2, %r3;
	mul.wide.s32 	%rd5, %r4, 4;
	add.s64 	%rd6, %rd4, %rd5;
	ld.global.nc.f32 	%f1, [%rd6];
	add.s64 	%rd7, %rd3, %rd5;
	st.global.f32 	[%rd7], %f1;
	ret;

}
	// .globl	_Z10mul_kernelIfEvPT_PKS0_
.visible .entry _Z10mul_kernelIfEvPT_PKS0_(
	.param .u64 .ptr .align 1 _Z10mul_kernelIfEvPT_PKS0__param_0,
	.param .u64 .ptr .align 1 _Z10mul_kernelIfEvPT_PKS0__param_1
)
{
	.reg .b32 	%r<5>;
	.reg .b32 	%f<3>;
	.reg .b64 	%rd<8>;

	ld.param.u64 	%rd1, [_Z10mul_kernelIfEvPT_PKS0__param_0];
	ld.param.u64 	%rd2, [_Z10mul_kernelIfEvPT_PKS0__param_1];
	cvta.to.global.u64 	%rd3, %rd1;
	cvta.to.global.u64 	%rd4, %rd2;
	mov.u32 	%r1, %ntid.x;
	mov.u32 	%r2, %ctaid.x;
	mov.u32 	%r3, %tid.x;
	mad.lo.s32 	%r4, %r1, %r2, %r3;
	mul.wide.s32 	%rd5, %r4, 4;
	add.s64 	%rd6, %rd4, %rd5;
	ld.global.nc.f32 	%f1, [%rd6];
	mul.f32 	%f2, %f1, 0f3ECCCCCD;
	add.s64 	%rd7, %rd3, %rd5;
	st.global.f32 	[%rd7], %f2;
	ret;

}
	// .globl	_Z10add_kernelIfEvPKT_S2_PS0_
.visible .entry _Z10add_kernelIfEvPKT_S2_PS0_(
	.param .u64 .ptr .align 1 _Z10add_kernelIfEvPKT_S2_PS0__param_0,
	.param .u64 .ptr .align 1 _Z10add_kernelIfEvPKT_S2_PS0__param_1,
	.param .u64 .ptr .align 1 _Z10add_kernelIfEvPKT_S2_PS0__param_2
)
{
	.reg .b32 	%r<5>;
	.reg .b32 	%f<4>;
	.reg .b64 	%rd<11>;

	ld.param.u64 	%rd1, [_Z10add_kernelIfEvPKT_S2_PS0__param_0];
	ld.param.u64 	%rd2, [_Z10add_kernelIfEvPKT_S2_PS0__param_1];
	ld.param.u64 	%rd3, [_Z10add_kernelIfEvPKT_S2_PS0__param_2];
	cvta.to.global.u64 	%rd4, %rd3;
	cvta.to.global.u64 	%rd5, %rd2;
	cvta.to.global.u64 	%rd6, %rd1;
	mov.u32 	%r1, %ntid.x;
	mov.u32 	%r2, %ctaid.x;
	mov.u32 	%r3, %tid.x;
	mad.lo.s32 	%r4, %r1, %r2, %r3;
	mul.wide.s32 	%rd7, %r4, 4;
	add.s64 	%rd8, %rd6, %rd7;
	ld.global.nc.f32 	%f1, [%rd8];
	add.s64 	%rd9, %rd5, %rd7;
	ld.global.nc.f32 	%f2, [%rd9];
	add.f32 	%f3, %f1, %f2;
	add.s64 	%rd10, %rd4, %rd7;
	st.global.f32 	[%rd10], %f3;
	ret;

}
	// .globl	_Z12triad_kernelIfEvPT_PKS0_S3_
.visible .entry _Z12triad_kernelIfEvPT_PKS0_S3_(
	.param .u64 .ptr .align 1 _Z12triad_kernelIfEvPT_PKS0_S3__param_0,
	.param .u64 .ptr .align 1 _Z12triad_kernelIfEvPT_PKS0_S3__param_1,
	.param .u64 .ptr .align 1 _Z12triad_kernelIfEvPT_PKS0_S3__param_2
)
{
	.reg .b32 	%r<5>;
	.reg .b32 	%f<4>;
	.reg .b64 	%rd<11>;

	ld.param.u64 	%rd1, [_Z12triad_kernelIfEvPT_PKS0_S3__param_0];
	ld.param.u64 	%rd2, [_Z12triad_kernelIfEvPT_PKS0_S3__param_1];
	ld.param.u64 	%rd3, [_Z12triad_kernelIfEvPT_PKS0_S3__param_2];
	cvta.to.global.u64 	%rd4, %rd1;
	cvta.to.global.u64 	%rd5, %rd3;
	cvta.to.global.u64 	%rd6, %rd2;
	mov.u32 	%r1, %ntid.x;
	mov.u32 	%r2, %ctaid.x;
	mov.u32 	%r3, %tid.x;
	mad.lo.s32 	%r4, %r1, %r2, %r3;
	mul.wide.s32 	%rd7, %r4, 4;
	add.s64 	%rd8, %rd6, %rd7;
	ld.global.nc.f32 	%f1, [%rd8];
	add.s64 	%rd9, %rd5, %rd7;
	ld.global.nc.f32 	%f2, [%rd9];
	fma.rn.f32 	%f3, %f2, 0f3ECCCCCD, %f1;
	add.s64 	%rd10, %rd4, %rd7;
	st.global.f32 	[%rd10], %f3;
	ret;

}
	// .globl	_Z10dot_kernelIfEvPKT_S2_PS0_i
.visible .entry _Z10dot_kernelIfEvPKT_S2_PS0_i(
	.param .u64 .ptr .align 1 _Z10dot_kernelIfEvPKT_S2_PS0_i_param_0,
	.param .u64 .ptr .align 1 _Z10dot_kernelIfEvPKT_S2_PS0_i_param_1,
	.param .u64 .ptr .align 1 _Z10dot_kernelIfEvPKT_S2_PS0_i_param_2,
	.param .u32 _Z10dot_kernelIfEvPKT_S2_PS0_i_param_3
)
{
	.reg .pred 	%p<7>;
	.reg .b32 	%r<20>;
	.reg .b32 	%f<11>;
	.reg .b64 	%rd<12>;
	// demoted variable
	.shared .align 4 .b8 _ZZ10dot_kernelIfEvPKT_S2_PS0_iE6tb_sum[1024];
	ld.param.u64 	%rd3, [_Z10dot_kernelIfEvPKT_S2_PS0_i_param_0];
	ld.param.u64 	%rd4, [_Z10dot_kernelIfEvPKT_S2_PS0_i_param_1];
	ld.param.u64 	%rd5, [_Z10dot_kernelIfEvPKT_S2_PS0_i_param_2];
	ld.param.u32 	%r11, [_Z10dot_kernelIfEvPKT_S2_PS0_i_param_3];
	mov.u32 	%r1, %tid.x;
	shl.b32 	%r12, %r1, 2;
	mov.u32 	%r13, _ZZ10dot_kernelIfEvPKT_S2_PS0_iE6tb_sum;
	add.s32 	%r2, %r13, %r12;
	mov.b32 	%r14, 0;
	st.shared.u32 	[%r2], %r14;
	mov.u32 	%r19, %ntid.x;
	mov.u32 	%r4, %ctaid.x;
	mad.lo.s32 	%r18, %r19, %r4, %r1;
	setp.ge.s32 	%p1, %r18, %r11;
	@%p1 bra 	$L__BB5_4;
	mov.u32 	%r15, %nctaid.x;
	mul.lo.s32 	%r6, %r19, %r15;
	cvta.to.global.u64 	%rd1, %rd3;
	cvta.to.global.u64 	%rd2, %rd4;
	mov.f32 	%f10, 0f00000000;
$L__BB5_2:
	mul.wide.s32 	%rd6, %r18, 4;
	add.s64 	%rd7, %rd1, %rd6;
	ld.global.nc.f32 	%f4, [%rd7];
	add.s64 	%rd8, %rd2, %rd6;
	ld.global.nc.f32 	%f5, [%rd8];
	fma.rn.f32 	%f10, %f4, %f5, %f10;
	add.s32 	%r18, %r18, %r6;
	setp.lt.s32 	%p2, %r18, %r11;
	@%p2 bra 	$L__BB5_2;
	st.shared.f32 	[%r2], %f10;
$L__BB5_4:
	setp.lt.u32 	%p3, %r19, 2;
	@%p3 bra 	$L__BB5_8;
$L__BB5_5:
	shr.u32 	%r10, %r19, 1;
	bar.sync 	0;
	setp.ge.u32 	%p4, %r1, %r10;
	@%p4 bra 	$L__BB5_7;
	shl.b32 	%r16, %r10, 2;
	add.s32 	%r17, %r2, %r16;
	ld.shared.f32 	%f6, [%r17];
	ld.shared.f32 	%f7, [%r2];
	add.f32 	%f8, %f6, %f7;
	st.shared.f32 	[%r2], %f8;
$L__BB5_7:
	setp.gt.u32 	%p5, %r19, 3;
	mov.u32 	%r19, %r10;
	@%p5 bra 	$L__BB5_5;
$L__BB5_8:
	setp.ne.s32 	%p6, %r1, 0;
	@%p6 bra 	$L__BB5_10;
	ld.shared.f32 	%f9, [_ZZ10dot_kernelIfEvPKT_S2_PS0_iE6tb_sum];
	cvta.to.global.u64 	%rd9, %rd5;
	mul.wide.u32 	%rd10, %r4, 4;
	add.s64 	%rd11, %rd9, %rd10;
	st.global.f32 	[%rd11], %f9;
$L__BB5_10:
	ret;

}
	// .globl	_Z14nstream_kernelIfEvPT_PKS0_S3_
.visible .entry _Z14nstream_kernelIfEvPT_PKS0_S3_(
	.param .u64 .ptr .align 1 _Z14nstream_kernelIfEvPT_PKS0_S3__param_0,
	.param .u64 .ptr .align 1 _Z14nstream_kernelIfEvPT_PKS0_S3__param_1,
	.param .u64 .ptr .align 1 _Z14nstream_kernelIfEvPT_PKS0_S3__param_2
)
{
	.reg .b32 	%r<5>;
	.reg .b32 	%f<6>;
	.reg .b64 	%rd<11>;

	ld.param.u64 	%rd1, [_Z14nstream_kernelIfEvPT_PKS0_S3__param_0];
	ld.param.u64 	%rd2, [_Z14nstream_kernelIfEvPT_PKS0_S3__param_1];
	ld.param.u64 	%rd3, [_Z14nstream_kernelIfEvPT_PKS0_S3__param_2];
	cvta.to.global.u64 	%rd4, %rd1;
	cvta.to.global.u64 	%rd5, %rd3;
	cvta.to.global.u64 	%rd6, %rd2;
	mov.u32 	%r1, %ntid.x;
	mov.u32 	%r2, %ctaid.x;
	mov.u32 	%r3, %tid.x;
	mad.lo.s32 	%r4, %r1, %r2, %r3;
	mul.wide.s32 	%rd7, %r4, 4;
	add.s64 	%rd8, %rd6, %rd7;
	ld.global.nc.f32 	%f1, [%rd8];
	add.s64 	%rd9, %rd5, %rd7;
	ld.global.nc.f32 	%f2, [%rd9];
	fma.rn.f32 	%f3, %f2, 0f3ECCCCCD, %f1;
	add.s64 	%rd10, %rd4, %rd7;
	ld.global.f32 	%f4, [%rd10];
	add.f32 	%f5, %f4, %f3;
	st.global.f32 	[%rd10], %f5;
	ret;

}
	// .globl	_Z11init_kernelIdEvPT_S1_S1_S0_S0_S0_
.visible .entry _Z11init_kernelIdEvPT_S1_S1_S0_S0_S0_(
	.param .u64 .ptr .align 1 _Z11init_kernelIdEvPT_S1_S1_S0_S0_S0__param_0,
	.param .u64 .ptr .align 1 _Z11init_kernelIdEvPT_S1_S1_S0_S0_S0__param_1,
	.param .u64 .ptr .align 1 _Z11init_kernelIdEvPT_S1_S1_S0_S0_S0__param_2,
	.param .f64 _Z11init_kernelIdEvPT_S1_S1_S0_S0_S0__param_3,
	.param .f64 _Z11init_kernelIdEvPT_S1_S1_S0_S0_S0__param_4,
	.param .f64 _Z11init_kernelIdEvPT_S1_S1_S0_S0_S0__param_5
)
{
	.reg .b32 	%r<5>;
	.reg .b64 	%rd<11>;
	.reg .b64 	%fd<4>;

	ld.param.u64 	%rd1, [_Z11init_kernelIdEvPT_S1_S1_S0_S0_S0__param_0];
	ld.param.u64 	%rd2, [_Z11init_kernelIdEvPT_S1_S1_S0_S0_S0__param_1];
	ld.param.u64 	%rd3, [_Z11init_kernelIdEvPT_S1_S1_S0_S0_S0__param_2];
	ld.param.f64 	%fd1, [_Z11init_kernelIdEvPT_S1_S1_S0_S0_S0__param_3];
	ld.param.f64 	%fd2, [_Z11init_kernelIdEvPT_S1_S1_S0_S0_S0__param_4];
	ld.param.f64 	%fd3, [_Z11init_kernelIdEvPT_S1_S1_S0_S0_S0__param_5];
	cvta.to.global.u64 	%rd4, %rd3;
	cvta.to.global.u64 	%rd5, %rd2;
	cvta.to.global.u64 	%rd6, %rd1;
	mov.u32 	%r1, %ntid.x;
	mov.u32 	%r2, %ctaid.x;
	mov.u32 	%r3, %tid.x;
	mad.lo.s32 	%r4, %r1, %r2, %r3;
	mul.wide.s32 	%rd7, %r4, 8;
	add.s64 	%rd8, %rd6, %rd7;
	st.global.f64 	[%rd8], %fd1;
	add.s64 	%rd9, %rd5, %rd7;
	st.global.f64 	[%rd9], %fd2;
	add.s64 	%rd10, %rd4, %rd7;
	st.global.f64 	[%rd10], %fd3;
	ret;

}
	// .globl	_Z11copy_kernelIdEvPKT_PS0_
.visible .entry _Z11copy_kernelIdEvPKT_PS0_(
	.param .u64 .ptr .align 1 _Z11copy_kernelIdEvPKT_PS0__param_0,
	.param .u64 .ptr .align 1 _Z11copy_kernelIdEvPKT_PS0__param_1
)
{
	.reg .b32 	%r<5>;
	.reg .b64 	%rd<8>;
	.reg .b64 	%fd<2>;

	ld.param.u64 	%rd1, [_Z11copy_kernelIdEvPKT_PS0__param_0];
	ld.param.u64 	%rd2, [_Z11copy_kernelIdEvPKT_PS0__param_1];
	cvta.to.global.u64 	%rd3, %rd2;
	cvta.to.global.u64 	%rd4, %rd1;
	mov.u32 	%r1, %ntid.x;
	mov.u32 	%r2, %ctaid.x;
	mov.u32 	%r3, %tid.x;
	mad.lo.s32 	%r4, %r1, %r2, %r3;
	mul.wide.s32 	%rd5, %r4, 8;
	add.s64 	%rd6, %rd4, %rd5;
	ld.global.nc.f64 	%fd1, [%rd6];
	add.s64 	%rd7, %rd3, %rd5;
	st.global.f64 	[%rd7], %fd1;
	ret;

}
	// .globl	_Z10mul_kernelIdEvPT_PKS0_
.visible .entry _Z10mul_kernelIdEvPT_PKS0_(
	.param .u64 .ptr .align 1 _Z10mul_kernelIdEvPT_PKS0__param_0,
	.param .u64 .ptr .align 1 _Z10mul_kernelIdEvPT_PKS0__param_1
)
{
	.reg .b32 	%r<5>;
	.reg .b64 	%rd<8>;
	.reg .b64 	%fd<3>;

	ld.param.u64 	%rd1, [_Z10mul_kernelIdEvPT_PKS0__param_0];
	ld.param.u64 	%rd2, [_Z10mul_kernelIdEvPT_PKS0__param_1];
	cvta.to.global.u64 	%rd3, %rd1;
	cvta.to.global.u64 	%rd4, %rd2;
	mov.u32 	%r1, %ntid.x;
	mov.u32 	%r2, %ctaid.x;
	mov.u32 	%r3, %tid.x;
	mad.lo.s32 	%r4, %r1, %r2, %r3;
	mul.wide.s32 	%rd5, %r4, 8;
	add.s64 	%rd6, %rd4, %rd5;
	ld.global.nc.f64 	%fd1, [%rd6];
	mul.f64 	%fd2, %fd1, 0d3FD999999999999A;
	add.s64 	%rd7, %rd3, %rd5;
	st.global.f64 	[%rd7], %fd2;
	ret;

}
	// .globl	_Z10add_kernelIdEvPKT_S2_PS0_
.visible .entry _Z10add_kernelIdEvPKT_S2_PS0_(
	.param .u64 .ptr .align 1 _Z10add_kernelIdEvPKT_S2_PS0__param_0,
	.param .u64 .ptr .align 1 _Z10add_kernelIdEvPKT_S2_PS0__param_1,
	.param .u64 .ptr .align 1 _Z10add_kernelIdEvPKT_S2_PS0__param_2
)
{
	.reg .b32 	%r<5>;
	.reg .b64 	%rd<11>;
	.reg .b64 	%fd<4>;

	ld.param.u64 	%rd1, [_Z10add_kernelIdEvPKT_S2_PS0__param_0];
	ld.param.u64 	%rd2, [_Z10add_kernelIdEvPKT_S2_PS0__param_1];
	ld.param.u64 	%rd3, [_Z10add_kernelIdEvPKT_S2_PS0__param_2];
	cvta.to.global.u64 	%rd4, %rd3;
	cvta.to.global.u64 	%rd5, %rd2;
	cvta.to.global.u64 	%rd6, %rd1;
	mov.u32 	%r1, %ntid.x;
	mov.u32 	%r2, %ctaid.x;
	mov.u32 	%r3, %tid.x;
	mad.lo.s32 	%r4, %r1, %r2, %r3;
	mul.wide.s32 	%rd7, %r4, 8;
	add.s64 	%rd8, %rd6, %rd7;
	ld.global.nc.f64 	%fd1, [%rd8];
	add.s64 	%rd9, %rd5, %rd7;
	ld.global.nc.f64 	%fd2, [%rd9];
	add.f64 	%fd3, %fd1, %fd2;
	add.s64 	%rd10, %rd4, %rd7;
	st.global.f64 	[%rd10], %fd3;
	ret;

}
	// .globl	_Z12triad_kernelIdEvPT_PKS0_S3_
.visible .entry _Z12triad_kernelIdEvPT_PKS0_S3_(
	.param .u64 .ptr .align 1 _Z12triad_kernelIdEvPT_PKS0_S3__param_0,
	.param .u64 .ptr .align 1 _Z12triad_kernelIdEvPT_PKS0_S3__param_1,
	.param .u64 .ptr .align 1 _Z12triad_kernelIdEvPT_PKS0_S3__param_2
)
{
	.reg .b32 	%r<5>;
	.reg .b64 	%rd<11>;
	.reg .b64 	%fd<4>;

	ld.param.u64 	%rd1, [_Z12triad_kernelIdEvPT_PKS0_S3__param_0];
	ld.param.u64 	%rd2, [_Z12triad_kernelIdEvPT_PKS0_S3__param_1];
	ld.param.u64 	%rd3, [_Z12triad_kernelIdEvPT_PKS0_S3__param_2];
	cvta.to.global.u64 	%rd4, %rd1;
	cvta.to.global.u64 	%rd5, %rd3;
	cvta.to.global.u64 	%rd6, %rd2;
	mov.u32 	%r1, %ntid.x;
	mov.u32 	%r2, %ctaid.x;
	mov.u32 	%r3, %tid.x;
	mad.lo.s32 	%r4, %r1, %r2, %r3;
	mul.wide.s32 	%rd7, %r4, 8;
	add.s64 	%rd8, %rd6, %rd7;
	ld.global.nc.f64 	%fd1, [%rd8];
	add.s64 	%rd9, %rd5, %rd7;
	ld.global.nc.f64 	%fd2, [%rd9];
	fma.rn.f64 	%fd3, %fd2, 0d3FD999999999999A, %fd1;
	add.s64 	%rd10, %rd4, %rd7;
	st.global.f64 	[%rd10], %fd3;
	ret;

}
	// .globl	_Z10dot_kernelIdEvPKT_S2_PS0_i
.visible .entry _Z10dot_kernelIdEvPKT_S2_PS0_i(
	.param .u64 .ptr .align 1 _Z10dot_kernelIdEvPKT_S2_PS0_i_param_0,
	.param .u64 .ptr .align 1 _Z10dot_kernelIdEvPKT_S2_PS0_i_param_1,
	.param .u64 .ptr .align 1 _Z10dot_kernelIdEvPKT_S2_PS0_i_param_2,
	.param .u32 _Z10dot_kernelIdEvPKT_S2_PS0_i_param_3
)
{
	.reg .pred 	%p<7>;
	.reg .b32 	%r<19>;
	.reg .b64 	%rd<13>;
	.reg .b64 	%fd<11>;
	// demoted variable
	.shared .align 8 .b8 _ZZ10dot_kernelIdEvPKT_S2_PS0_iE6tb_sum[2048];
	ld.param.u64 	%rd3, [_Z10dot_kernelIdEvPKT_S2_PS0_i_param_0];
	ld.param.u64 	%rd4, [_Z10dot_kernelIdEvPKT_S2_PS0_i_param_1];
	ld.param.u64 	%rd5, [_Z10dot_kernelIdEvPKT_S2_PS0_i_param_2];
	ld.param.u32 	%r11, [_Z10dot_kernelIdEvPKT_S2_PS0_i_param_3];
	mov.u32 	%r1, %tid.x;
	shl.b32 	%r12, %r1, 3;
	mov.u32 	%r13, _ZZ10dot_kernelIdEvPKT_S2_PS0_iE6tb_sum;
	add.s32 	%r2, %r13, %r12;
	mov.b64 	%rd6, 0;
	st.shared.u64 	[%r2], %rd6;
	mov.u32 	%r18, %ntid.x;
	mov.u32 	%r4, %ctaid.x;
	mad.lo.s32 	%r17, %r18, %r4, %r1;
	setp.ge.s32 	%p1, %r17, %r11;
	@%p1 bra 	$L__BB12_4;
	mov.u32 	%r14, %nctaid.x;
	mul.lo.s32 	%r6, %r18, %r14;
	cvta.to.global.u64 	%rd1, %rd3;
	cvta.to.global.u64 	%rd2, %rd4;
	mov.f64 	%fd10, 0d0000000000000000;
$L__BB12_2:
	mul.wide.s32 	%rd7, %r17, 8;
	add.s64 	%rd8, %rd1, %rd7;
	ld.global.nc.f64 	%fd4, [%rd8];
	add.s64 	%rd9, %rd2, %rd7;
	ld.global.nc.f64 	%fd5, [%rd9];
	fma.rn.f64 	%fd10, %fd4, %fd5, %fd10;
	add.s32 	%r17, %r17, %r6;
	setp.lt.s32 	%p2, %r17, %r11;
	@%p2 bra 	$L__BB12_2;
	st.shared.f64 	[%r2], %fd10;
$L__BB12_4:
	setp.lt.u32 	%p3, %r18, 2;
	@%p3 bra 	$L__BB12_8;
$L__BB12_5:
	shr.u32 	%r10, %r18, 1;
	bar.sync 	0;
	setp.ge.u32 	%p4, %r1, %r10;
	@%p4 bra 	$L__BB12_7;
	shl.b32 	%r15, %r10, 3;
	add.s32 	%r16, %r2, %r15;
	ld.shared.f64 	%fd6, [%r16];
	ld.shared.f64 	%fd7, [%r2];
	add.f64 	%fd8, %fd6, %fd7;
	st.shared.f64 	[%r2], %fd8;
$L__BB12_7:
	setp.gt.u32 	%p5, %r18, 3;
	mov.u32 	%r18, %r10;
	@%p5 bra 	$L__BB12_5;
$L__BB12_8:
	setp.ne.s32 	%p6, %r1, 0;
	@%p6 bra 	$L__BB12_10;
	ld.shared.f64 	%fd9, [_ZZ10dot_kernelIdEvPKT_S2_PS0_iE6tb_sum];
	cvta.to.global.u64 	%rd10, %rd5;
	mul.wide.u32 	%rd11, %r4, 8;
	add.s64 	%rd12, %rd10, %rd11;
	st.global.f64 	[%rd12], %fd9;
$L__BB12_10:
	ret;

}
	// .globl	_Z14nstream_kernelIdEvPT_PKS0_S3_
.visible .entry _Z14nstream_kernelIdEvPT_PKS0_S3_(
	.param .u64 .ptr .align 1 _Z14nstream_kernelIdEvPT_PKS0_S3__param_0,
	.param .u64 .ptr .align 1 _Z14nstream_kernelIdEvPT_PKS0_S3__param_1,
	.param .u64 .ptr .align 1 _Z14nstream_kernelIdEvPT_PKS0_S3__param_2
)
{
	.reg .b32 	%r<5>;
	.reg .b64 	%rd<11>;
	.reg .b64 	%fd<6>;

	ld.param.u64 	%rd1, [_Z14nstream_kernelIdEvPT_PKS0_S3__param_0];
	ld.param.u64 	%rd2, [_Z14nstream_kernelIdEvPT_PKS0_S3__param_1];
	ld.param.u64 	%rd3, [_Z14nstream_kernelIdEvPT_PKS0_S3__param_2];
	cvta.to.global.u64 	%rd4, %rd1;
	cvta.to.global.u64 	%rd5, %rd3;
	cvta.to.global.u64 	%rd6, %rd2;
	mov.u32 	%r1, %ntid.x;
	mov.u32 	%r2, %ctaid.x;
	mov.u32 	%r3, %tid.x;
	mad.lo.s32 	%r4, %r1, %r2, %r3;
	mul.wide.s32 	%rd7, %r4, 8;
	add.s64 	%rd8, %rd6, %rd7;
	ld.global.nc.f64 	%fd1, [%rd8];
	add.s64 	%rd9, %rd5, %rd7;
	ld.global.nc.f64 	%fd2, [%rd9];
	fma.rn.f64 	%fd3, %fd2, 0d3FD999999999999A, %fd1;
	add.s64 	%rd10, %rd4, %rd7;
	ld.global.f64 	%fd4, [%rd10];
	add.f64 	%fd5, %fd4, %fd3;
	st.global.f64 	[%rd10], %fd5;
	ret;

}


// ===== COMPILED SASS (sm_100) =====

	.target	sm_100

	.elftype	@"ET_EXEC"


//--------------------- .note.nv.tkinfo           --------------------------
	.section	.note.nv.tkinfo,"",@"SHT_NOTE"
	.sectionflags	@"SHF_NOTE_NV_TKINFO"
	.tkinfo
        /*0018*/ 	.word	0x00000002
        /*0030*/ 	.string	""
        /*0030*/ 	.string	"ptxas"
        /*0030*/ 	.string	"Cuda compilation tools, release 13.0, V13.0.88"
        /*0030*/ 	.string	"Build cuda_13.0.r13.0/compiler.36424714_0"
        /*0030*/ 	.string	"-arch sm_100 -m 64 "



//--------------------- .note.nv.cuinfo           --------------------------
	.section	.note.nv.cuinfo,"",@"SHT_NOTE"
	.sectionflags	@"SHF_NOTE_NV_CUINFO"
        /*0018*/ 	.short	0x0002
        /*001a*/ 	.short	0x0064
        /*001c*/ 	.short	0x0082
	.zero		2


//--------------------- .nv.info                  --------------------------
	.section	.nv.info,"",@"SHT_CUDA_INFO"
	.align	4


	//----- nvinfo : EIATTR_REGCOUNT
	.align		4
        /*0000*/ 	.byte	0x04, 0x2f
        /*0002*/ 	.short	(.L_1 - .L_0)
	.align		4
.L_0:
        /*0004*/ 	.word	index@(_Z11init_kernelIfEvPT_S1_S1_S0_S0_S0_)
        /*0008*/ 	.word	0x00000010


	//----- nvinfo : EIATTR_FRAME_SIZE
	.align		4
.L_1:
        /*000c*/ 	.byte	0x04, 0x11
        /*000e*/ 	.short	(.L_3 - .L_2)
	.align		4
.L_2:
        /*0010*/ 	.word	index@(_Z11init_kernelIfEvPT_S1_S1_S0_S0_S0_)
        /*0014*/ 	.word	0x00000000


	//----- nvinfo : EIATTR_REGCOUNT
	.align		4
.L_3:
        /*0018*/ 	.byte	0x04, 0x2f
        /*001a*/ 	.short	(.L_5 - .L_4)
	.align		4
.L_4:
        /*001c*/ 	.word	index@(_Z11copy_kernelIfEvPKT_PS0_)
        /*0020*/ 	.word	0x0000000a


	//----- nvinfo : EIATTR_FRAME_SIZE
	.align		4
.L_5:
        /*0024*/ 	.byte	0x04, 0x11
        /*0026*/ 	.short	(.L_7 - .L_6)
	.align		4
.L_6:
        /*0028*/ 	.word	index@(_Z11copy_kernelIfEvPKT_PS0_)
        /*002c*/ 	.word	0x00000000


	//----- nvinfo : EIATTR_REGCOUNT
	.align		4
.L_7:
        /*0030*/ 	.byte	0x04, 0x2f
        /*0032*/ 	.short	(.L_9 - .L_8)
	.align		4
.L_8:
        /*0034*/ 	.word	index@(_Z10mul_kernelIfEvPT_PKS0_)
        /*0038*/ 	.word	0x0000000a


	//----- nvinfo : EIATTR_FRAME_SIZE
	.align		4
.L_9:
        /*003c*/ 	.byte	0x04, 0x11
        /*003e*/ 	.short	(.L_11 - .L_10)
	.align		4
.L_10:
        /*0040*/ 	.word	index@(_Z10mul_kernelIfEvPT_PKS0_)
        /*0044*/ 	.word	0x00000000


	//----- nvinfo : EIATTR_REGCOUNT
	.align		4
.L_11:
        /*0048*/ 	.byte	0x04, 0x2f
        /*004a*/ 	.short	(.L_13 - .L_12)
	.align		4
.L_12:
        /*004c*/ 	.word	index@(_Z10add_kernelIfEvPKT_S2_PS0_)
        /*0050*/ 	.word	0x0000000c


	//----- nvinfo : EIATTR_FRAME_SIZE
	.align		4
.L_13:
        /*0054*/ 	.byte	0x04, 0x11
        /*0056*/ 	.short	(.L_15 - .L_14)
	.align		4
.L_14:
        /*0058*/ 	.word	index@(_Z10add_kernelIfEvPKT_S2_PS0_)
        /*005c*/ 	.word	0x00000000


	//----- nvinfo : EIATTR_REGCOUNT
	.align		4
.L_15:
        /*0060*/ 	.byte	0x04, 0x2f
        /*0062*/ 	.short	(.L_17 - .L_16)
	.align		4
.L_16:
        /*0064*/ 	.word	index@(_Z12triad_kernelIfEvPT_PKS0_S3_)
        /*0068*/ 	.word	0x0000000c


	//----- nvinfo : EIATTR_FRAME_SIZE
	.align		4
.L_17:
        /*006c*/ 	.byte	0x04, 0x11
        /*006e*/ 	.short	(.L_19 - .L_18)
	.align		4
.L_18:
        /*0070*/ 	.word	index@(_Z12triad_kernelIfEvPT_PKS0_S3_)
        /*0074*/ 	.word	0x00000000


	//----- nvinfo : EIATTR_REGCOUNT
	.align		4
.L_19:
        /*0078*/ 	.byte	0x04, 0x2f
        /*007a*/ 	.short	(.L_21 - .L_20)
	.align		4
.L_20:
        /*007c*/ 	.word	index@(_Z10dot_kernelIfEvPKT_S2_PS0_i)
        /*0080*/ 	.word	0x00000012


	//----- nvinfo : EIATTR_FRAME_SIZE
	.align		4
.L_21:
        /*0084*/ 	.byte	0x04, 0x11
        /*0086*/ 	.short	(.L_23 - .L_22)
	.align		4
.L_22:
        /*0088*/ 	.word	index@(_Z10dot_kernelIfEvPKT_S2_PS0_i)
        /*008c*/ 	.word	0x00000000


	//----- nvinfo : EIATTR_REGCOUNT
	.align		4
.L_23:
        /*0090*/ 	.byte	0x04, 0x2f
        /*0092*/ 	.short	(.L_25 - .L_24)
	.align		4
.L_24:
        /*0094*/ 	.word	index@(_Z14nstream_kernelIfEvPT_PKS0_S3_)
        /*0098*/ 	.word	0x0000000c


	//----- nvinfo : EIATTR_FRAME_SIZE
	.align		4
.L_25:
        /*009c*/ 	.byte	0x04, 0x11
        /*009e*/ 	.short	(.L_27 - .L_26)
	.align		4
.L_26:
        /*00a0*/ 	.word	index@(_Z14nstream_kernelIfEvPT_PKS0_S3_)
        /*00a4*/ 	.word	0x00000000


	//----- nvinfo : EIATTR_REGCOUNT
	.align		4
.L_27:
        /*00a8*/ 	.byte	0x04, 0x2f
        /*00aa*/ 	.short	(.L_29 - .L_28)
	.align		4
.L_28:
        /*00ac*/ 	.word	index@(_Z11init_kernelIdEvPT_S1_S1_S0_S0_S0_)
        /*00b0*/ 	.word	0x00000012


	//----- nvinfo : EIATTR_FRAME_SIZE
	.align		4
.L_29:
        /*00b4*/ 	.byte	0x04, 0x11
        /*00b6*/ 	.short	(.L_31 - .L_30)
	.align		4
.L_30:
        /*00b8*/ 	.word	index@(_Z11init_kernelIdEvPT_S1_S1_S0_S0_S0_)
        /*00bc*/ 	.word	0x00000000


	//----- nvinfo : EIATTR_REGCOUNT
	.align		4
.L_31:
        /*00c0*/ 	.byte	0x04, 0x2f
        /*00c2*/ 	.short	(.L_33 - .L_32)
	.align		4
.L_32:
        /*00c4*/ 	.word	index@(_Z11copy_kernelIdEvPKT_PS0_)
        /*00c8*/ 	.word	0x0000000a


	//----- nvinfo : EIATTR_FRAME_SIZE
	.align		4
.L_33:
        /*00cc*/ 	.byte	0x04, 0x11
        /*00ce*/ 	.short	(.L_35 - .L_34)
	.align		4
.L_34:
        /*00d0*/ 	.word	index@(_Z11copy_kernelIdEvPKT_PS0_)
        /*00d4*/ 	.word	0x00000000


	//----- nvinfo : EIATTR_REGCOUNT
	.align		4
.L_35:
        /*00d8*/ 	.byte	0x04, 0x2f
        /*00da*/ 	.short	(.L_37 - .L_36)
	.align		4
.L_36:
        /*00dc*/ 	.word	index@(_Z10mul_kernelIdEvPT_PKS0_)
        /*00e0*/ 	.word	0x0000000c


	//----- nvinfo : EIATTR_FRAME_SIZE
	.align		4
.L_37:
        /*00e4*/ 	.byte	0x04, 0x11
        /*00e6*/ 	.short	(.L_39 - .L_38)
	.align		4
.L_38:
        /*00e8*/ 	.word	index@(_Z10mul_kernelIdEvPT_PKS0_)
        /*00ec*/ 	.word	0x00000000


	//----- nvinfo : EIATTR_REGCOUNT
	.align		4
.L_39:
        /*00f0*/ 	.byte	0x04, 0x2f
        /*00f2*/ 	.short	(.L_41 - .L_40)
	.align		4
.L_40:
        /*00f4*/ 	.word	index@(_Z10add_kernelIdEvPKT_S2_PS0_)
        /*00f8*/ 	.word	0x0000000e


	//----- nvinfo : EIATTR_FRAME_SIZE
	.align		4
.L_41:
        /*00fc*/ 	.byte	0x04, 0x11
        /*00fe*/ 	.short	(.L_43 - .L_42)
	.align		4
.L_42:
        /*0100*/ 	.word	index@(_Z10add_kernelIdEvPKT_S2_PS0_)
        /*0104*/ 	.word	0x00000000


	//----- nvinfo : EIATTR_REGCOUNT
	.align		4
.L_43:
        /*0108*/ 	.byte	0x04, 0x2f
        /*010a*/ 	.short	(.L_45 - .L_44)
	.align		4
.L_44:
        /*010c*/ 	.word	index@(_Z12triad_kernelIdEvPT_PKS0_S3_)
        /*0110*/ 	.word	0x0000000e


	//----- nvinfo : EIATTR_FRAME_SIZE
	.align		4
.L_45:
        /*0114*/ 	.byte	0x04, 0x11
        /*0116*/ 	.short	(.L_47 - .L_46)
	.align		4
.L_46:
        /*0118*/ 	.word	index@(_Z12triad_kernelIdEvPT_PKS0_S3_)
        /*011c*/ 	.word	0x00000000


	//----- nvinfo : EIATTR_REGCOUNT
	.align		4
.L_47:
        /*0120*/ 	.byte	0x04, 0x2f
        /*0122*/ 	.short	(.L_49 - .L_48)
	.align		4
.L_48:
        /*0124*/ 	.word	index@(_Z10dot_kernelIdEvPKT_S2_PS0_i)
        /*0128*/ 	.word	0x00000014


	//----- nvinfo : EIATTR_FRAME_SIZE
	.align		4
.L_49:
        /*012c*/ 	.byte	0x04, 0x11
        /*012e*/ 	.short	(.L_51 - .L_50)
	.align		4
.L_50:
        /*0130*/ 	.word	index@(_Z10dot_kernelIdEvPKT_S2_PS0_i)
        /*0134*/ 	.word	0x00000000


	//----- nvinfo : EIATTR_REGCOUNT
	.align		4
.L_51:
        /*0138*/ 	.byte	0x04, 0x2f
        /*013a*/ 	.short	(.L_53 - .L_52)
	.align		4
.L_52:
        /*013c*/ 	.word	index@(_Z14nstream_kernelIdEvPT_PKS0_S3_)
        /*0140*/ 	.word	0x0000000e


	//----- nvinfo : EIATTR_FRAME_SIZE
	.align		4
.L_53:
        /*0144*/ 	.byte	0x04, 0x11
        /*0146*/ 	.short	(.L_55 - .L_54)
	.align		4
.L_54:
        /*0148*/ 	.word	index@(_Z14nstream_kernelIdEvPT_PKS0_S3_)
        /*014c*/ 	.word	0x00000000


	//----- nvinfo : EIATTR_MIN_STACK_SIZE
	.align		4
.L_55:
        /*0150*/ 	.byte	0x04, 0x12
        /*0152*/ 	.short	(.L_57 - .L_56)
	.align		4
.L_56:
        /*0154*/ 	.word	index@(_Z14nstream_kernelIdEvPT_PKS0_S3_)
        /*0158*/ 	.word	0x00000000


	//----- nvinfo : EIATTR_MIN_STACK_SIZE
	.align		4
.L_57:
        /*015c*/ 	.byte	0x04, 0x12
        /*015e*/ 	.short	(.L_59 - .L_58)
	.align		4
.L_58:
        /*0160*/ 	.word	index@(_Z10dot_kernelIdEvPKT_S2_PS0_i)
        /*0164*/ 	.word	0x00000000


	//----- nvinfo : EIATTR_MIN_STACK_SIZE
	.align		4
.L_59:
        /*0168*/ 	.byte	0x04, 0x12
        /*016a*/ 	.short	(.L_61 - .L_60)
	.align		4
.L_60:
        /*016c*/ 	.word	index@(_Z12triad_kernelIdEvPT_PKS0_S3_)
        /*0170*/ 	.word	0x00000000


	//----- nvinfo : EIATTR_MIN_STACK_SIZE
	.align		4
.L_61:
        /*0174*/ 	.byte	0x04, 0x12
        /*0176*/ 	.short	(.L_63 - .L_62)
	.align		4
.L_62:
        /*0178*/ 	.word	index@(_Z10add_kernelIdEvPKT_S2_PS0_)
        /*017c*/ 	.word	0x00000000


	//----- nvinfo : EIATTR_MIN_STACK_SIZE
	.align		4
.L_63:
        /*0180*/ 	.byte	0x04, 0x12
        /*0182*/ 	.short	(.L_65 - .L_64)
	.align		4
.L_64:
        /*0184*/ 	.word	index@(_Z10mul_kernelIdEvPT_PKS0_)
        /*0188*/ 	.word	0x00000000


	//----- nvinfo : EIATTR_MIN_STACK_SIZE
	.align		4
.L_65:
        /*018c*/ 	.byte	0x04, 0x12
        /*018e*/ 	.short	(.L_67 - .L_66)
	.align		4
.L_66:
        /*0190*/ 	.word	index@(_Z11copy_kernelIdEvPKT_PS0_)
        /*0194*/ 	.word	0x00000000


	//----- nvinfo : EIATTR_MIN_STACK_SIZE
	.align		4
.L_67:
        /*0198*/ 	.byte	0x04, 0x12
        /*019a*/ 	.short	(.L_69 - .L_68)
	.align		4
.L_68:
        /*019c*/ 	.word	index@(_Z11init_kernelIdEvPT_S1_S1_S0_S0_S0_)
        /*01a0*/ 	.word	0x00000000


	//----- nvinfo : EIATTR_MIN_STACK_SIZE
	.align		4
.L_69:
        /*01a4*/ 	.byte	0x04, 0x12
        /*01a6*/ 	.short	(.L_71 - .L_70)
	.align		4
.L_70:
        /*01a8*/ 	.word	index@(_Z14nstream_kernelIfEvPT_PKS0_S3_)
        /*01ac*/ 	.word	0x00000000


	//----- nvinfo : EIATTR_MIN_STACK_SIZE
	.align		4
.L_71:
        /*01b0*/ 	.byte	0x04, 0x12
        /*01b2*/ 	.short	(.L_73 - .L_72)
	.align		4
.L_72:
        /*01b4*/ 	.word	index@(_Z10dot_kernelIfEvPKT_S2_PS0_i)
        /*01b8*/ 	.word	0x00000000


	//----- nvinfo : EIATTR_MIN_STACK_SIZE
	.align		4
.L_73:
        /*01bc*/ 	.byte	0x04, 0x12
        /*01be*/ 	.short	(.L_75 - .L_74)
	.align		4
.L_74:
        /*01c0*/ 	.word	index@(_Z12triad_kernelIfEvPT_PKS0_S3_)
        /*01c4*/ 	.word	0x00000000


	//----- nvinfo : EIATTR_MIN_STACK_SIZE
	.align		4
.L_75:
        /*01c8*/ 	.byte	0x04, 0x12
        /*01ca*/ 	.short	(.L_77 - .L_76)
	.align		4
.L_76:
        /*01cc*/ 	.word	index@(_Z10add_kernelIfEvPKT_S2_PS0_)
        /*01d0*/ 	.word	0x00000000


	//----- nvinfo : EIATTR_MIN_STACK_SIZE
	.align		4
.L_77:
        /*01d4*/ 	.byte	0x04, 0x12
        /*01d6*/ 	.short	(.L_79 - .L_78)
	.align		4
.L_78:
        /*01d8*/ 	.word	index@(_Z10mul_kernelIfEvPT_PKS0_)
        /*01dc*/ 	.word	0x00000000


	//----- nvinfo : EIATTR_MIN_STACK_SIZE
	.align		4
.L_79:
        /*01e0*/ 	.byte	0x04, 0x12
        /*01e2*/ 	.short	(.L_81 - .L_80)
	.align		4
.L_80:
        /*01e4*/ 	.word	index@(_Z11copy_kernelIfEvPKT_PS0_)
        /*01e8*/ 	.word	0x00000000


	//----- nvinfo : EIATTR_MIN_STACK_SIZE
	.align		4
.L_81:
        /*01ec*/ 	.byte	0x04, 0x12
        /*01ee*/ 	.short	(.L_83 - .L_82)
	.align		4
.L_82:
        /*01f0*/ 	.word	index@(_Z11init_kernelIfEvPT_S1_S1_S0_S0_S0_)
        /*01f4*/ 	.word	0x00000000
.L_83:


//--------------------- .nv.compat                --------------------------
	.section	.nv.compat,"",@"SHT_CUDA_COMPAT_INFO"
	.align	4
        /*0000*/ 	.byte	0x02, 0x09, 0x00, 0x00, 0x02, 0x02, 0x01, 0x00, 0x02, 0x05, 0x05, 0x00, 0x03, 0x07, 0x01, 0x01
        /*0010*/ 	.byte	0x02, 0x03, 0x00, 0x00, 0x02, 0x06, 0x01, 0x00, 0x04, 0x0b, 0x08, 0x00, 0x01, 0x00, 0x00, 0x00
        /*0020*/ 	.byte	0x00, 0x00, 0x00, 0x00


//--------------------- .nv.info._Z14nstream_kernelIdEvPT_PKS0_S3_ --------------------------
	.section	.nv.info._Z14nstream_kernelIdEvPT_PKS0_S3_,"",@"SHT_CUDA_INFO"
	.sectionflags	@""
	.align	4


	//----- nvinfo : EIATTR_CUDA_API_VERSION
	.align		4
        /*0000*/ 	.byte	0x04, 0x37
        /*0002*/ 	.short	(.L_85 - .L_84)
.L_84:
        /*0004*/ 	.word	0x00000082


	//----- nvinfo : EIATTR_KPARAM_INFO
	.align		4
.L_85:
        /*0008*/ 	.byte	0x04, 0x17
        /*000a*/ 	.short	(.L_87 - .L_86)
.L_86:
        /*000c*/ 	.word	0x00000000
        /*0010*/ 	.short	0x0002
        /*0012*/ 	.short	0x0010
        /*0014*/ 	.byte	0x00, 0xf5, 0x21, 0x00


	//----- nvinfo : EIATTR_KPARAM_INFO
	.align		4
.L_87:
        /*0018*/ 	.byte	0x04, 0x17
        /*001a*/ 	.short	(.L_89 - .L_88)
.L_88:
        /*001c*/ 	.word	0x00000000
        /*0020*/ 	.short	0x0001
        /*0022*/ 	.short	0x0008
        /*0024*/ 	.byte	0x00, 0xf5, 0x21, 0x00


	//----- nvinfo : EIATTR_KPARAM_INFO
	.align		4
.L_89:
        /*0028*/ 	.byte	0x04, 0x17
        /*002a*/ 	.short	(.L_91 - .L_90)
.L_90:
        /*002c*/ 	.word	0x00000000
        /*0030*/ 	.short	0x0000
        /*0032*/ 	.short	0x0000
        /*0034*/ 	.byte	0x00, 0xf5, 0x21, 0x00


	//----- nvinfo : EIATTR_SPARSE_MMA_MASK
	.align		4
.L_91:
        /*0038*/ 	.byte	0x03, 0x50
        /*003a*/ 	.short	0x0000


	//----- nvinfo : EIATTR_MAXREG_COUNT
	.align		4
        /*003c*/ 	.byte	0x03, 0x1b
        /*003e*/ 	.short	0x00ff


	//----- nvinfo : EIATTR_MERCURY_ISA_VERSION
	.align		4
        /*0040*/ 	.byte	0x03, 0x5f
        /*0042*/ 	.short	0x0101


	//----- nvinfo : EIATTR_VRC_CTA_INIT_COUNT
	.align		4
        /*0044*/ 	.byte	0x02, 0x4a
	.zero		1
	.zero		1


	//----- nvinfo : EIATTR_EXIT_INSTR_OFFSETS
	.align		4
        /*0048*/ 	.byte	0x04, 0x1c
        /*004a*/ 	.short	(.L_93 - .L_92)


	//   ....[0]....
.L_92:
        /*004c*/ 	.word	0x00000140


	//----- nvinfo : EIATTR_CBANK_PARAM_SIZE
	.align		4
.L_93:
        /*0050*/ 	.byte	0x03, 0x19
        /*0052*/ 	.short	0x0018


	//----- nvinfo : EIATTR_PARAM_CBANK
	.align		4
        /*0054*/ 	.byte	0x04, 0x0a
        /*0056*/ 	.short	(.L_95 - .L_94)
	.align		4
.L_94:
        /*0058*/ 	.word	index@(.nv.constant0._Z14nstream_kernelIdEvPT_PKS0_S3_)
        /*005c*/ 	.short	0x0380
        /*005e*/ 	.short	0x0018


	//----- nvinfo : EIATTR_SW_WAR
	.align		4
.L_95:
        /*0060*/ 	.byte	0x04, 0x36
        /*0062*/ 	.short	(.L_97 - .L_96)
.L_96:
        /*0064*/ 	.word	0x00000008
.L_97:


//--------------------- .nv.info._Z10dot_kernelIdEvPKT_S2_PS0_i --------------------------
	.section	.nv.info._Z10dot_kernelIdEvPKT_S2_PS0_i,"",@"SHT_CUDA_INFO"
	.sectionflags	@""
	.align	4


	//----- nvinfo : EIATTR_CUDA_API_VERSION
	.align		4
        /*0000*/ 	.byte	0x04, 0x37
        /*0002*/ 	.short	(.L_99 - .L_98)
.L_98:
        /*0004*/ 	.word	0x00000082


	//----- nvinfo : EIATTR_KPARAM_INFO
	.align		4
.L_99:
        /*0008*/ 	.byte	0x04, 0x17
        /*000a*/ 	.short	(.L_101 - .L_100)
.L_100:
        /*000c*/ 	.word	0x00000000
        /*0010*/ 	.short	0x0003
        /*0012*/ 	.short	0x0018
        /*0014*/ 	.byte	0x00, 0xf0, 0x11, 0x00


	//----- nvinfo : EIATTR_KPARAM_INFO
	.align		4
.L_101:
        /*0018*/ 	.byte	0x04, 0x17
        /*001a*/ 	.short	(.L_103 - .L_102)
.L_102:
        /*001c*/ 	.word	0x00000000
        /*0020*/ 	.short	0x0002
        /*0022*/ 	.short	0x0010
        /*0024*/ 	.byte	0x00, 0xf5, 0x21, 0x00


	//----- nvinfo : EIATTR_KPARAM_INFO
	.align		4
.L_103:
        /*0028*/ 	.byte	0x04, 0x17
        /*002a*/ 	.short	(.L_105 - .L_104)
.L_104:
        /*002c*/ 	.word	0x00000000
        /*0030*/ 	.short	0x0001
        /*0032*/ 	.short	0x0008
        /*0034*/ 	.byte	0x00, 0xf5, 0x21, 0x00


	//----- nvinfo : EIATTR_KPARAM_INFO
	.align		4
.L_105:
        /*0038*/ 	.byte	0x04, 0x17
        /*003a*/ 	.short	(.L_107 - .L_106)
.L_106:
        /*003c*/ 	.word	0x00000000
        /*0040*/ 	.short	0x0000
        /*0042*/ 	.short	0x0000
        /*0044*/ 	.byte	0x00, 0xf5, 0x21, 0x00


	//----- nvinfo : EIATTR_SPARSE_MMA_MASK
	.align		4
.L_107:
        /*0048*/ 	.byte	0x03, 0x50
        /*004a*/ 	.short	0x0000


	//----- nvinfo : EIATTR_MAXREG_COUNT
	.align		4
        /*004c*/ 	.byte	0x03, 0x1b
        /*004e*/ 	.short	0x00ff


	//----- nvinfo : EIATTR_NUM_BARRIERS
	.align		4
        /*0050*/ 	.byte	0x02, 0x4c
        /*0052*/ 	.byte	0x01
	.zero		1


	//----- nvinfo : EIATTR_MERCURY_ISA_VERSION
	.align		4
        /*0054*/ 	.byte	0x03, 0x5f
        /*0056*/ 	.short	0x0101


	//----- nvinfo : EIATTR_VRC_CTA_INIT_COUNT
	.align		4
        /*0058*/ 	.byte	0x02, 0x4a
	.zero		1
	.zero		1


	//----- nvinfo : EIATTR_EXIT_INSTR_OFFSETS
	.align		4
        /*005c*/ 	.byte	0x04, 0x1c
        /*005e*/ 	.short	(.L_109 - .L_108)


	//   ....[0]....
.L_108:
        /*0060*/ 	.word	0x00000300


	//   ....[1]....
        /*0064*/ 	.word	0x00000380


	//----- nvinfo : EIATTR_CRS_STACK_SIZE
	.align		4
.L_109:
        /*0068*/ 	.byte	0x04, 0x1e
        /*006a*/ 	.short	(.L_111 - .L_110)
.L_110:
        /*006c*/ 	.word	0x00000000


	//----- nvinfo : EIATTR_CBANK_PARAM_SIZE
	.align		4
.L_111:
        /*0070*/ 	.byte	0x03, 0x19
        /*0072*/ 	.short	0x001c


	//----- nvinfo : EIATTR_PARAM_CBANK
	.align		4
        /*0074*/ 	.byte	0x04, 0x0a
        /*0076*/ 	.short	(.L_113 - .L_112)
	.align		4
.L_112:
        /*0078*/ 	.word	index@(.nv.constant0._Z10dot_kernelIdEvPKT_S2_PS0_i)
        /*007c*/ 	.short	0x0380
        /*007e*/ 	.short	0x001c


	//----- nvinfo : EIATTR_SW_WAR
	.align		4
.L_113:
        /*0080*/ 	.byte	0x04, 0x36
        /*0082*/ 	.short	(.L_115 - .L_114)
.L_114:
        /*0084*/ 	.word	0x00000008
.L_115:


//--------------------- .nv.info._Z12triad_kernelIdEvPT_PKS0_S3_ --------------------------
	.section	.nv.info._Z12triad_kernelIdEvPT_PKS0_S3_,"",@"SHT_CUDA_INFO"
	.sectionflags	@""
	.align	4


	//----- nvinfo : EIATTR_CUDA_API_VERSION
	.align		4
        /*0000*/ 	.byte	0x04, 0x37
        /*0002*/ 	.short	(.L_117 - .L_116)
.L_116:
        /*0004*/ 	.word	0x00000082


	//----- nvinfo : EIATTR_KPARAM_INFO
	.align		4
.L_117:
        /*0008*/ 	.byte	0x04, 0x17
        /*000a*/ 	.short	(.L_119 - .L_118)
.L_118:
        /*000c*/ 	.word	0x00000000
        /*0010*/ 	.short	0x0002
        /*0012*/ 	.short	0x0010
        /*0014*/ 	.byte	0x00, 0xf5, 0x21, 0x00


	//----- nvinfo : EIATTR_KPARAM_INFO
	.align		4
.L_119:
        /*0018*/ 	.byte	0x04, 0x17
        /*001a*/ 	.short	(.L_121 - .L_120)
.L_120:
        /*001c*/ 	.word	0x00000000
        /*0020*/ 	.short	0x0001
        /*0022*/ 	.short	0x0008
        /*0024*/ 	.byte	0x00, 0xf5, 0x21, 0x00


	//----- nvinfo : EIATTR_KPARAM_INFO
	.align		4
.L_121:
        /*0028*/ 	.byte	0x04, 0x17
        /*002a*/ 	.short	(.L_123 - .L_122)
.L_122:
        /*002c*/ 	.word	0x00000000
        /*0030*/ 	.short	0x0000
        /*0032*/ 	.short	0x0000
        /*0034*/ 	.byte	0x00, 0xf5, 0x21, 0x00


	//----- nvinfo : EIATTR_SPARSE_MMA_MASK
	.align		4
.L_123:
        /*0038*/ 	.byte	0x03, 0x50
        /*003a*/ 	.short	0x0000


	//----- nvinfo : EIATTR_MAXREG_COUNT
	.align		4
        /*003c*/ 	.byte	0x03, 0x1b
        /*003e*/ 	.short	0x00ff


	//----- nvinfo : EIATTR_MERCURY_ISA_VERSION
	.align		4
        /*0040*/ 	.byte	0x03, 0x5f
        /*0042*/ 	.short	0x0101


	//----- nvinfo : EIATTR_VRC_CTA_INIT_COUNT
	.align		4
        /*0044*/ 	.byte	0x02, 0x4a
	.zero		1
	.zero		1


	//----- nvinfo : EIATTR_EXIT_INSTR_OFFSETS
	.align		4
        /*0048*/ 	.byte	0x04, 0x1c
        /*004a*/ 	.short	(.L_125 - .L_124)


	//   ....[0]....
.L_124:
        /*004c*/ 	.word	0x00000120


	//----- nvinfo : EIATTR_CBANK_PARAM_SIZE
	.align		4
.L_125:
        /*0050*/ 	.byte	0x03, 0x19
        /*0052*/ 	.short	0x0018


	//----- nvinfo : EIATTR_PARAM_CBANK
	.align		4
        /*0054*/ 	.byte	0x04, 0x0a
        /*0056*/ 	.short	(.L_127 - .L_126)
	.align		4
.L_126:
        /*0058*/ 	.word	index@(.nv.constant0._Z12triad_kernelIdEvPT_PKS0_S3_)
        /*005c*/ 	.short	0x0380
        /*005e*/ 	.short	0x0018


	//----- nvinfo : EIATTR_SW_WAR
	.align		4
.L_127:
        /*0060*/ 	.byte	0x04, 0x36
        /*0062*/ 	.short	(.L_129 - .L_128)
.L_128:
        /*0064*/ 	.word	0x00000008
.L_129:


//--------------------- .nv.info._Z10add_kernelIdEvPKT_S2_PS0_ --------------------------
	.section	.nv.info._Z10add_kernelIdEvPKT_S2_PS0_,"",@"SHT_CUDA_INFO"
	.sectionflags	@""
	.align	4


	//----- nvinfo : EIATTR_CUDA_API_VERSION
	.align		4
        /*0000*/ 	.byte	0x04, 0x37
        /*0002*/ 	.short	(.L_131 - .L_130)
.L_130:
        /*0004*/ 	.word	0x00000082


	//----- nvinfo : EIATTR_KPARAM_INFO
	.align		4
.L_131:
        /*0008*/ 	.byte	0x04, 0x17
        /*000a*/ 	.short	(.L_133 - .L_132)
.L_132:
        /*000c*/ 	.word	0x00000000
        /*0010*/ 	.short	0x0002
        /*0012*/ 	.short	0x0010
        /*0014*/ 	.byte	0x00, 0xf5, 0x21, 0x00


	//----- nvinfo : EIATTR_KPARAM_INFO
	.align		4
.L_133:
        /*0018*/ 	.byte	0x04, 0x17
        /*001a*/ 	.short	(.L_135 - .L_134)
.L_134:
        /*001c*/ 	.word	0x00000000
        /*0020*/ 	.short	0x0001
        /*0022*/ 	.short	0x0008
        /*0024*/ 	.byte	0x00, 0xf5, 0x21, 0x00


	//----- nvinfo : EIATTR_KPARAM_INFO
	.align		4
.L_135:
        /*0028*/ 	.byte	0x04, 0x17
        /*002a*/ 	.short	(.L_137 - .L_136)
.L_136:
        /*002c*/ 	.word	0x00000000
        /*0030*/ 	.short	0x0000
        /*0032*/ 	.short	0x0000
        /*0034*/ 	.byte	0x00, 0xf5, 0x21, 0x00


	//----- nvinfo : EIATTR_SPARSE_MMA_MASK
	.align		4
.L_137:
        /*0038*/ 	.byte	0x03, 0x50
        /*003a*/ 	.short	0x0000


	//----- nvinfo : EIATTR_MAXREG_COUNT
	.align		4
        /*003c*/ 	.byte	0x03, 0x1b
        /*003e*/ 	.short	0x00ff


	//----- nvinfo : EIATTR_MERCURY_ISA_VERSION
	.align		4
        /*0040*/ 	.byte	0x03, 0x5f
        /*0042*/ 	.short	0x0101


	//----- nvinfo : EIATTR_VRC_CTA_INIT_COUNT
	.align		4
        /*0044*/ 	.byte	0x02, 0x4a
	.zero		1
	.zero		1


	//----- nvinfo : EIATTR_EXIT_INSTR_OFFSETS
	.align		4
        /*0048*/ 	.byte	0x04, 0x1c
        /*004a*/ 	.short	(.L_139 - .L_138)


	//   ....[0]....
.L_138:
        /*004c*/ 	.word	0x00000100


	//----- nvinfo : EIATTR_CBANK_PARAM_SIZE
	.align		4
.L_139:
        /*0050*/ 	.byte	0x03, 0x19
        /*0052*/ 	.short	0x0018


	//----- nvinfo : EIATTR_PARAM_CBANK
	.align		4
        /*0054*/ 	.byte	0x04, 0x0a
        /*0056*/ 	.short	(.L_141 - .L_140)
	.align		4
.L_140:
        /*0058*/ 	.word	index@(.nv.constant0._Z10add_kernelIdEvPKT_S2_PS0_)
        /*005c*/ 	.short	0x0380
        /*005e*/ 	.short	0x0018


	//----- nvinfo : EIATTR_SW_WAR
	.align		4
.L_141:
        /*0060*/ 	.byte	0x04, 0x36
        /*0062*/ 	.short	(.L_143 - .L_142)
.L_142:
        /*0064*/ 	.word	0x00000008
.L_143:


//--------------------- .nv.info._Z10mul_kernelIdEvPT_PKS0_ --------------------------
	.section	.nv.info._Z10mul_kernelIdEvPT_PKS0_,"",@"SHT_CUDA_INFO"
	.sectionflags	@""
	.align	4


	//----- nvinfo : EIATTR_CUDA_API_VERSION
	.align		4
        /*0000*/ 	.byte	0x04, 0x37
        /*0002*/ 	.short	(.L_145 - .L_144)
.L_144:
        /*0004*/ 	.word	0x00000082


	//----- nvinfo : EIATTR_KPARAM_INFO
	.align		4
.L_145:
        /*0008*/ 	.byte	0x04, 0x17
        /*000a*/ 	.short	(.L_147 - .L_146)
.L_146:
        /*000c*/ 	.word	0x00000000
        /*0010*/ 	.short	0x0001
        /*0012*/ 	.short	0x0008
        /*0014*/ 	.byte	0x00, 0xf5, 0x21, 0x00


	//----- nvinfo : EIATTR_KPARAM_INFO
	.align		4
.L_147:
        /*0018*/ 	.byte	0x04, 0x17
        /*001a*/ 	.short	(.L_149 - .L_148)
.L_148:
        /*001c*/ 	.word	0x00000000
        /*0020*/ 	.short	0x0000
        /*0022*/ 	.short	0x0000
        /*0024*/ 	.byte	0x00, 0xf5, 0x21, 0x00


	//----- nvinfo : EIATTR_SPARSE_MMA_MASK
	.align		4
.L_149:
        /*0028*/ 	.byte	0x03, 0x50
        /*002a*/ 	.short	0x0000


	//----- nvinfo : EIATTR_MAXREG_COUNT
	.align		4
        /*002c*/ 	.byte	0x03, 0x1b
        /*002e*/ 	.short	0x00ff


	//----- nvinfo : EIATTR_MERCURY_ISA_VERSION
	.align		4
        /*0030*/ 	.byte	0x03, 0x5f
        /*0032*/ 	.short	0x0101


	//----- nvinfo : EIATTR_VRC_CTA_INIT_COUNT
	.align		4
        /*0034*/ 	.byte	0x02, 0x4a
	.zero		1
	.zero		1


	//----- nvinfo : EIATTR_EXIT_INSTR_OFFSETS
	.align		4
        /*0038*/ 	.byte	0x04, 0x1c
        /*003a*/ 	.short	(.L_151 - .L_150)


	//   ....[0]....
.L_150:
        /*003c*/ 	.word	0x000000f0


	//----- nvinfo : EIATTR_CBANK_PARAM_SIZE
	.align		4
.L_151:
        /*0040*/ 	.byte	0x03, 0x19
        /*0042*/ 	.short	0x0010


	//----- nvinfo : EIATTR_PARAM_CBANK
	.align		4
        /*0044*/ 	.byte	0x04, 0x0a
        /*0046*/ 	.short	(.L_153 - .L_152)
	.align		4
.L_152:
        /*0048*/ 	.word	index@(.nv.constant0._Z10mul_kernelIdEvPT_PKS0_)
        /*004c*/ 	.short	0x0380
        /*004e*/ 	.short	0x0010


	//----- nvinfo : EIATTR_SW_WAR
	.align		4
.L_153:
        /*0050*/ 	.byte	0x04, 0x36
        /*0052*/ 	.short	(.L_155 - .L_154)
.L_154:
        /*0054*/ 	.word	0x00000008
.L_155:


//--------------------- .nv.info._Z11copy_kernelIdEvPKT_PS0_ --------------------------
	.section	.nv.info._Z11copy_kernelIdEvPKT_PS0_,"",@"SHT_CUDA_INFO"
	.sectionflags	@""
	.align	4


	//----- nvinfo : EIATTR_CUDA_API_VERSION
	.align		4
        /*0000*/ 	.byte	0x04, 0x37
        /*0002*/ 	.short	(.L_157 - .L_156)
.L_156:
        /*0004*/ 	.word	0x00000082


	//----- nvinfo : EIATTR_KPARAM_INFO
	.align		4
.L_157:
        /*0008*/ 	.byte	0x04, 0x17
        /*000a*/ 	.short	(.L_159 - .L_158)
.L_158:
        /*000c*/ 	.word	0x00000000
        /*0010*/ 	.short	0x0001
        /*0012*/ 	.short	0x0008
        /*0014*/ 	.byte	0x00, 0xf5, 0x21, 0x00


	//----- nvinfo : EIATTR_KPARAM_INFO
	.align		4
.L_159:
        /*0018*/ 	.byte	0x04, 0x17
        /*001a*/ 	.short	(.L_161 - .L_160)
.L_160:
        /*001c*/ 	.word	0x00000000
        /*0020*/ 	.short	0x0000
        /*0022*/ 	.short	0x0000
        /*0024*/ 	.byte	0x00, 0xf5, 0x21, 0x00


	//----- nvinfo : EIATTR_SPARSE_MMA_MASK
	.align		4
.L_161:
        /*0028*/ 	.byte	0x03, 0x50
        /*002a*/ 	.short	0x0000


	//----- nvinfo : EIATTR_MAXREG_COUNT
	.align		4
        /*002c*/ 	.byte	0x03, 0x1b
        /*002e*/ 	.short	0x00ff


	//----- nvinfo : EIATTR_MERCURY_ISA_VERSION
	.align		4
        /*0030*/ 	.byte	0x03, 0x5f
        /*0032*/ 	.short	0x0101


	//----- nvinfo : EIATTR_VRC_CTA_INIT_COUNT
	.align		4
        /*0034*/ 	.byte	0x02, 0x4a
	.zero		1
	.zero		1


	//----- nvinfo : EIATTR_EXIT_INSTR_OFFSETS
	.align		4
        /*0038*/ 	.byte	0x04, 0x1c
        /*003a*/ 	.short	(.L_163 - .L_162)


	//   ....[0]....
.L_162:
        /*003c*/ 	.word	0x000000c0


	//----- nvinfo : EIATTR_CBANK_PARAM_SIZE
	.align		4
.L_163:
        /*0040*/ 	.byte	0x03, 0x19
        /*0042*/ 	.short	0x0010


	//----- nvinfo : EIATTR_PARAM_CBANK
	.align		4
        /*0044*/ 	.byte	0x04, 0x0a
        /*0046*/ 	.short	(.L_165 - .L_164)
	.align		4
.L_164:
        /*0048*/ 	.word	index@(.nv.constant0._Z11copy_kernelIdEvPKT_PS0_)
        /*004c*/ 	.short	0x0380
        /*004e*/ 	.short	0x0010


	//----- nvinfo : EIATTR_SW_WAR
	.align		4
.L_165:
        /*0050*/ 	.byte	0x04, 0x36
        /*0052*/ 	.short	(.L_167 - .L_166)
.L_166:
        /*0054*/ 	.word	0x00000008
.L_167:


//--------------------- .nv.info._Z11init_kernelIdEvPT_S1_S1_S0_S0_S0_ --------------------------
	.section	.nv.info._Z11init_kernelIdEvPT_S1_S1_S0_S0_S0_,"",@"SHT_CUDA_INFO"
	.sectionflags	@""
	.align	4


	//----- nvinfo : EIATTR_CUDA_API_VERSION
	.align		4
        /*0000*/ 	.byte	0x04, 0x37
        /*0002*/ 	.short	(.L_169 - .L_168)
.L_168:
        /*0004*/ 	.word	0x00000082


	//----- nvinfo : EIATTR_KPARAM_INFO
	.align		4
.L_169:
        /*0008*/ 	.byte	0x04, 0x17
        /*000a*/ 	.short	(.L_171 - .L_170)
.L_170:
        /*000c*/ 	.word	0x00000000
        /*0010*/ 	.short	0x0005
        /*0012*/ 	.short	0x0028
        /*0014*/ 	.byte	0x00, 0xf0, 0x21, 0x00


	//----- nvinfo : EIATTR_KPARAM_INFO
	.align		4
.L_171:
        /*0018*/ 	.byte	0x04, 0x17
        /*001a*/ 	.short	(.L_173 - .L_172)
.L_172:
        /*001c*/ 	.word	0x00000000
        /*0020*/ 	.short	0x0004
        /*0022*/ 	.short	0x0020
        /*0024*/ 	.byte	0x00, 0xf0, 0x21, 0x00


	//----- nvinfo : EIATTR_KPARAM_INFO
	.align		4
.L_173:
        /*0028*/ 	.byte	0x04, 0x17
        /*002a*/ 	.short	(.L_175 - .L_174)
.L_174:
        /*002c*/ 	.word	0x00000000
        /*0030*/ 	.short	0x0003
        /*0032*/ 	.short	0x0018
        /*0034*/ 	.byte	0x00, 0xf0, 0x21, 0x00


	//----- nvinfo : EIATTR_KPARAM_INFO
	.align		4
.L_175:
        /*0038*/ 	.byte	0x04, 0x17
        /*003a*/ 	.short	(.L_177 - .L_176)
.L_176:
        /*003c*/ 	.word	0x00000000
        /*0040*/ 	.short	0x0002
        /*0042*/ 	.short	0x0010
        /*0044*/ 	.byte	0x00, 0xf5, 0x21, 0x00


	//----- nvinfo : EIATTR_KPARAM_INFO
	.align		4
.L_177:
        /*0048*/ 	.byte	0x04, 0x17
        /*004a*/ 	.short	(.L_179 - .L_178)
.L_178:
        /*004c*/ 	.word	0x00000000
        /*0050*/ 	.short	0x0001
        /*0052*/ 	.short	0x0008
        /*0054*/ 	.byte	0x00, 0xf5, 0x21, 0x00


	//----- nvinfo : EIATTR_KPARAM_INFO
	.align		4
.L_179:
        /*0058*/ 	.byte	0x04, 0x17
        /*005a*/ 	.short	(.L_181 - .L_180)
.L_180:
        /*005c*/ 	.word	0x00000000
        /*0060*/ 	.short	0x0000
        /*0062*/ 	.short	0x0000
        /*0064*/ 	.byte	0x00, 0xf5, 0x21, 0x00


	//----- nvinfo : EIATTR_SPARSE_MMA_MASK
	.align		4
.L_181:
        /*0068*/ 	.byte	0x03, 0x50
        /*006a*/ 	.short	0x0000


	//----- nvinfo : EIATTR_MAXREG_COUNT
	.align		4
        /*006c*/ 	.byte	0x03, 0x1b
        /*006e*/ 	.short	0x00ff


	//----- nvinfo : EIATTR_MERCURY_ISA_VERSION
	.align		4
        /*0070*/ 	.byte	0x03, 0x5f
        /*0072*/ 	.short	0x0101


	//----- nvinfo : EIATTR_VRC_CTA_INIT_COUNT
	.align		4
        /*0074*/ 	.byte	0x02, 0x4a
	.zero		1
	.zero		1


	//----- nvinfo : EIATTR_EXIT_INSTR_OFFSETS
	.align		4
        /*0078*/ 	.byte	0x04, 0x1c
        /*007a*/ 	.short	(.L_183 - .L_182)


	//   ....[0]....
.L_182:
        /*007c*/ 	.word	0x00000120


	//----- nvinfo : EIATTR_CBANK_PARAM_SIZE
	.align		4
.L_183:
        /*0080*/ 	.byte	0x03, 0x19
        /*0082*/ 	.short	0x0030


	//----- nvinfo : EIATTR_PARAM_CBANK
	.align		4
        /*0084*/ 	.byte	0x04, 0x0a
        /*0086*/ 	.short	(.L_185 - .L_184)
	.align		4
.L_184:
        /*0088*/ 	.word	index@(.nv.constant0._Z11init_kernelIdEvPT_S1_S1_S0_S0_S0_)
        /*008c*/ 	.short	0x0380
        /*008e*/ 	.short	0x0030


	//----- nvinfo : EIATTR_SW_WAR
	.align		4
.L_185:
        /*0090*/ 	.byte	0x04, 0x36
        /*0092*/ 	.short	(.L_187 - .L_186)
.L_186:
        /*0094*/ 	.word	0x00000008
.L_187:


//--------------------- .nv.info._Z14nstream_kernelIfEvPT_PKS0_S3_ --------------------------
	.section	.nv.info._Z14nstream_kernelIfEvPT_PKS0_S3_,"",@"SHT_CUDA_INFO"
	.sectionflags	@""
	.align	4


	//----- nvinfo : EIATTR_CUDA_API_VERSION
	.align		4
        /*0000*/ 	.byte	0x04, 0x37
        /*0002*/ 	.short	(.L_189 - .L_188)
.L_188:
        /*0004*/ 	.word	0x00000082


	//----- nvinfo : EIATTR_KPARAM_INFO
	.align		4
.L_189:
        /*0008*/ 	.byte	0x04, 0x17
        /*000a*/ 	.short	(.L_191 - .L_190)
.L_190:
        /*000c*/ 	.word	0x00000000
        /*0010*/ 	.short	0x0002
        /*0012*/ 	.short	0x0010
        /*0014*/ 	.byte	0x00, 0xf5, 0x21, 0x00


	//----- nvinfo : EIATTR_KPARAM_INFO
	.align		4
.L_191:
        /*0018*/ 	.byte	0x04, 0x17
        /*001a*/ 	.short	(.L_193 - .L_192)
.L_192:
        /*001c*/ 	.word	0x00000000
        /*0020*/ 	.short	0x0001
        /*0022*/ 	.short	0x0008
        /*0024*/ 	.byte	0x00, 0xf5, 0x21, 0x00


	//----- nvinfo : EIATTR_KPARAM_INFO
	.align		4
.L_193:
        /*0028*/ 	.byte	0x04, 0x17
        /*002a*/ 	.short	(.L_195 - .L_194)
.L_194:
        /*002c*/ 	.word	0x00000000
        /*0030*/ 	.short	0x0000
        /*0032*/ 	.short	0x0000
        /*0034*/ 	.byte	0x00, 0xf5, 0x21, 0x00


	//----- nvinfo : EIATTR_SPARSE_MMA_MASK
	.align		4
.L_195:
        /*0038*/ 	.byte	0x03, 0x50
        /*003a*/ 	.short	0x0000


	//----- nvinfo : EIATTR_MAXREG_COUNT
	.align		4
        /*003c*/ 	.byte	0x03, 0x1b
        /*003e*/ 	.short	0x00ff


	//----- nvinfo : EIATTR_MERCURY_ISA_VERSION
	.align		4
        /*0040*/ 	.byte	0x03, 0x5f
        /*0042*/ 	.short	0x0101


	//----- nvinfo : EIATTR_VRC_CTA_INIT_COUNT
	.align		4
        /*0044*/ 	.byte	0x02, 0x4a
	.zero		1
	.zero		1


	//----- nvinfo : EIATTR_EXIT_INSTR_OFFSETS
	.align		4
        /*0048*/ 	.byte	0x04, 0x1c
        /*004a*/ 	.short	(.L_197 - .L_196)


	//   ....[0]....
.L_196:
        /*004c*/ 	.word	0x00000120


	//----- nvinfo : EIATTR_CBANK_PARAM_SIZE
	.align		4
.L_197:
        /*0050*/ 	.byte	0x03, 0x19
        /*0052*/ 	.short	0x0018


	//----- nvinfo : EIATTR_PARAM_CBANK
	.align		4
        /*0054*/ 	.byte	0x04, 0x0a
        /*0056*/ 	.short	(.L_199 - .L_198)
	.align		4
.L_198:
        /*0058*/ 	.word	index@(.nv.constant0._Z14nstream_kernelIfEvPT_PKS0_S3_)
        /*005c*/ 	.short	0x0380
        /*005e*/ 	.short	0x0018


	//----- nvinfo : EIATTR_SW_WAR
	.align		4
.L_199:
        /*0060*/ 	.byte	0x04, 0x36
        /*0062*/ 	.short	(.L_201 - .L_200)
.L_200:
        /*0064*/ 	.word	0x00000008
.L_201:


//--------------------- .nv.info._Z10dot_kernelIfEvPKT_S2_PS0_i --------------------------
	.section	.nv.info._Z10dot_kernelIfEvPKT_S2_PS0_i,"",@"SHT_CUDA_INFO"
	.sectionflags	@""
	.align	4


	//----- nvinfo : EIATTR_CUDA_API_VERSION
	.align		4
        /*0000*/ 	.byte	0x04, 0x37
        /*0002*/ 	.short	(.L_203 - .L_202)
.L_202:
        /*0004*/ 	.word	0x00000082


	//----- nvinfo : EIATTR_KPARAM_INFO
	.align		4
.L_203:
        /*0008*/ 	.byte	0x04, 0x17
        /*000a*/ 	.short	(.L_205 - .L_204)
.L_204:
        /*000c*/ 	.word	0x00000000
        /*0010*/ 	.short	0x0003
        /*0012*/ 	.short	0x0018
        /*0014*/ 	.byte	0x00, 0xf0, 0x11, 0x00


	//----- nvinfo : EIATTR_KPARAM_INFO
	.align		4
.L_205:
        /*0018*/ 	.byte	0x04, 0x17
        /*001a*/ 	.short	(.L_207 - .L_206)
.L_206:
        /*001c*/ 	.word	0x00000000
        /*0020*/ 	.short	0x0002
        /*0022*/ 	.short	0x0010
        /*0024*/ 	.byte	0x00, 0xf5, 0x21, 0x00


	//----- nvinfo : EIATTR_KPARAM_INFO
	.align		4
.L_207:
        /*0028*/ 	.byte	0x04, 0x17
        /*002a*/ 	.short	(.L_209 - .L_208)
.L_208:
        /*002c*/ 	.word	0x00000000
        /*0030*/ 	.short	0x0001
        /*0032*/ 	.short	0x0008
        /*0034*/ 	.byte	0x00, 0xf5, 0x21, 0x00


	//----- nvinfo : EIATTR_KPARAM_INFO
	.align		4
.L_209:
        /*0038*/ 	.byte	0x04, 0x17
        /*003a*/ 	.short	(.L_211 - .L_210)
.L_210:
        /*003c*/ 	.word	0x00000000
        /*0040*/ 	.short	0x0000
        /*0042*/ 	.short	0x0000
        /*0044*/ 	.byte	0x00, 0xf5, 0x21, 0x00


	//----- nvinfo : EIATTR_SPARSE_MMA_MASK
	.align		4
.L_211:
        /*0048*/ 	.byte	0x03, 0x50
        /*004a*/ 	.short	0x0000


	//----- nvinfo : EIATTR_MAXREG_COUNT
	.align		4
        /*004c*/ 	.byte	0x03, 0x1b
        /*004e*/ 	.short	0x00ff


	//----- nvinfo : EIATTR_NUM_BARRIERS
	.align		4
        /*0050*/ 	.byte	0x02, 0x4c
        /*0052*/ 	.byte	0x01
	.zero		1


	//----- nvinfo : EIATTR_MERCURY_ISA_VERSION
	.align		4
        /*0054*/ 	.byte	0x03, 0x5f
        /*0056*/ 	.short	0x0101


	//----- nvinfo : EIATTR_VRC_CTA_INIT_COUNT
	.align		4
        /*0058*/ 	.byte	0x02, 0x4a
	.zero		1
	.zero		1


	//----- nvinfo : EIATTR_EXIT_INSTR_OFFSETS
	.align		4
        /*005c*/ 	.byte	0x04, 0x1c
        /*005e*/ 	.short	(.L_213 - .L_212)


	//   ....[0]....
.L_212:
        /*0060*/ 	.word	0x00000300


	//   ....[1]....
        /*0064*/ 	.word	0x00000380


	//----- nvinfo : EIATTR_CRS_STACK_SIZE
	.align		4
.L_213:
        /*0068*/ 	.byte	0x04, 0x1e
        /*006a*/ 	.short	(.L_215 - .L_214)
.L_214:
        /*006c*/ 	.word	0x00000000


	//----- nvinfo : EIATTR_CBANK_PARAM_SIZE
	.align		4
.L_215:
        /*0070*/ 	.byte	0x03, 0x19
        /*0072*/ 	.short	0x001c


	//----- nvinfo : EIATTR_PARAM_CBANK
	.align		4
        /*0074*/ 	.byte	0x04, 0x0a
        /*0076*/ 	.short	(.L_217 - .L_216)
	.align		4
.L_216:
        /*0078*/ 	.word	index@(.nv.constant0._Z10dot_kernelIfEvPKT_S2_PS0_i)
        /*007c*/ 	.short	0x0380
        /*007e*/ 	.short	0x001c


	//----- nvinfo : EIATTR_SW_WAR
	.align		4
.L_217:
        /*0080*/ 	.byte	0x04, 0x36
        /*0082*/ 	.short	(.L_219 - .L_218)
.L_218:
        /*0084*/ 	.word	0x00000008
.L_219:


//--------------------- .nv.info._Z12triad_kernelIfEvPT_PKS0_S3_ --------------------------
	.section	.nv.info._Z12triad_kernelIfEvPT_PKS0_S3_,"",@"SHT_CUDA_INFO"
	.sectionflags	@""
	.align	4


	//----- nvinfo : EIATTR_CUDA_API_VERSION
	.align		4
        /*0000*/ 	.byte	0x04, 0x37
        /*0002*/ 	.short	(.L_221 - .L_220)
.L_220:
        /*0004*/ 	.word	0x00000082


	//----- nvinfo : EIATTR_KPARAM_INFO
	.align		4
.L_221:
        /*0008*/ 	.byte	0x04, 0x17
        /*000a*/ 	.short	(.L_223 - .L_222)
.L_222:
        /*000c*/ 	.word	0x00000000
        /*0010*/ 	.short	0x0002
        /*0012*/ 	.short	0x0010
        /*0014*/ 	.byte	0x00, 0xf5, 0x21, 0x00


	//----- nvinfo : EIATTR_KPARAM_INFO
	.align		4
.L_223:
        /*0018*/ 	.byte	0x04, 0x17
        /*001a*/ 	.short	(.L_225 - .L_224)
.L_224:
        /*001c*/ 	.word	0x00000000
        /*0020*/ 	.short	0x0001
        /*0022*/ 	.short	0x0008
        /*0024*/ 	.byte	0x00, 0xf5, 0x21, 0x00


	//----- nvinfo : EIATTR_KPARAM_INFO
	.align		4
.L_225:
        /*0028*/ 	.byte	0x04, 0x17
        /*002a*/ 	.short	(.L_227 - .L_226)
.L_226:
        /*002c*/ 	.word	0x00000000
        /*0030*/ 	.short	0x0000
        /*0032*/ 	.short	0x0000
        /*0034*/ 	.byte	0x00, 0xf5, 0x21, 0x00


	//----- nvinfo : EIATTR_SPARSE_MMA_MASK
	.align		4
.L_227:
        /*0038*/ 	.byte	0x03, 0x50
        /*003a*/ 	.short	0x0000


	//----- nvinfo : EIATTR_MAXREG_COUNT
	.align		4
        /*003c*/ 	.byte	0x03, 0x1b
        /*003e*/ 	.short	0x00ff


	//----- nvinfo : EIATTR_MERCURY_ISA_VERSION
	.align		4
        /*0040*/ 	.byte	0x03, 0x5f
        /*0042*/ 	.short	0x0101


	//----- nvinfo : EIATTR_VRC_CTA_INIT_COUNT
	.align		4
        /*0044*/ 	.byte	0x02, 0x4a
	.zero		1
	.zero		1


	//----- nvinfo : EIATTR_EXIT_INSTR_OFFSETS
	.align		4
        /*0048*/ 	.byte	0x04, 0x1c
        /*004a*/ 	.short	(.L_229 - .L_228)


	//   ....[0]....
.L_228:
        /*004c*/ 	.word	0x00000100


	//----- nvinfo : EIATTR_CBANK_PARAM_SIZE
	.align		4
.L_229:
        /*0050*/ 	.byte	0x03, 0x19
        /*0052*/ 	.short	0x0018


	//----- nvinfo : EIATTR_PARAM_CBANK
	.align		4
        /*0054*/ 	.byte	0x04, 0x0a
        /*0056*/ 	.short	(.L_231 - .L_230)
	.align		4
.L_230:
        /*0058*/ 	.word	index@(.nv.constant0._Z12triad_kernelIfEvPT_PKS0_S3_)
        /*005c*/ 	.short	0x0380
        /*005e*/ 	.short	0x0018


	//----- nvinfo : EIATTR_SW_WAR
	.align		4
.L_231:
        /*0060*/ 	.byte	0x04, 0x36
        /*0062*/ 	.short	(.L_233 - .L_232)
.L_232:
        /*0064*/ 	.word	0x00000008
.L_233:


//--------------------- .nv.info._Z10add_kernelIfEvPKT_S2_PS0_ --------------------------
	.section	.nv.info._Z10add_kernelIfEvPKT_S2_PS0_,"",@"SHT_CUDA_INFO"
	.sectionflags	@""
	.align	4


	//----- nvinfo : EIATTR_CUDA_API_VERSION
	.align		4
        /*0000*/ 	.byte	0x04, 0x37
        /*0002*/ 	.short	(.L_235 - .L_234)
.L_234:
        /*0004*/ 	.word	0x00000082


	//----- nvinfo : EIATTR_KPARAM_INFO
	.align		4
.L_235:
        /*0008*/ 	.byte	0x04, 0x17
        /*000a*/ 	.short	(.L_237 - .L_236)
.L_236:
        /*000c*/ 	.word	0x00000000
        /*0010*/ 	.short	0x0002
        /*0012*/ 	.short	0x0010
        /*0014*/ 	.byte	0x00, 0xf5, 0x21, 0x00


	//----- nvinfo : EIATTR_KPARAM_INFO
	.align		4
.L_237:
        /*0018*/ 	.byte	0x04, 0x17
        /*001a*/ 	.short	(.L_239 - .L_238)
.L_238:
        /*001c*/ 	.word	0x00000000
        /*0020*/ 	.short	0x0001
        /*0022*/ 	.short	0x0008
        /*0024*/ 	.byte	0x00, 0xf5, 0x21, 0x00


	//----- nvinfo : EIATTR_KPARAM_INFO
	.align		4
.L_239:
        /*0028*/ 	.byte	0x04, 0x17
        /*002a*/ 	.short	(.L_241 - .L_240)
.L_240:
        /*002c*/ 	.word	0x00000000
        /*0030*/ 	.short	0x0000
        /*0032*/ 	.short	0x0000
        /*0034*/ 	.byte	0x00, 0xf5, 0x21, 0x00


	//----- nvinfo : EIATTR_SPARSE_MMA_MASK
	.align		4
.L_241:
        /*0038*/ 	.byte	0x03, 0x50
        /*003a*/ 	.short	0x0000


	//----- nvinfo : EIATTR_MAXREG_COUNT
	.align		4
        /*003c*/ 	.byte	0x03, 0x1b
        /*003e*/ 	.short	0x00ff


	//----- nvinfo : EIATTR_MERCURY_ISA_VERSION
	.align		4
        /*0040*/ 	.byte	0x03, 0x5f
        /*0042*/ 	.short	0x0101


	//----- nvinfo : EIATTR_VRC_CTA_INIT_COUNT
	.align		4
        /*0044*/ 	.byte	0x02, 0x4a
	.zero		1
	.zero		1


	//----- nvinfo : EIATTR_EXIT_INSTR_OFFSETS
	.align		4
        /*0048*/ 	.byte	0x04, 0x1c
        /*004a*/ 	.short	(.L_243 - .L_242)


	//   ....[0]....
.L_242:
        /*004c*/ 	.word	0x00000100


	//----- nvinfo : EIATTR_CBANK_PARAM_SIZE
	.align		4
.L_243:
        /*0050*/ 	.byte	0x03, 0x19
        /*0052*/ 	.short	0x0018


	//----- nvinfo : EIATTR_PARAM_CBANK
	.align		4
        /*0054*/ 	.byte	0x04, 0x0a
        /*0056*/ 	.short	(.L_245 - .L_244)
	.align		4
.L_244:
        /*0058*/ 	.word	index@(.nv.constant0._Z10add_kernelIfEvPKT_S2_PS0_)
        /*005c*/ 	.short	0x0380
        /*005e*/ 	.short	0x0018


	//----- nvinfo : EIATTR_SW_WAR
	.align		4
.L_245:
        /*0060*/ 	.byte	0x04, 0x36
        /*0062*/ 	.short	(.L_247 - .L_246)
.L_246:
        /*0064*/ 	.word	0x00000008
.L_247:


//--------------------- .nv.info._Z10mul_kernelIfEvPT_PKS0_ --------------------------
	.section	.nv.info._Z10mul_kernelIfEvPT_PKS0_,"",@"SHT_CUDA_INFO"
	.sectionflags	@""
	.align	4


	//----- nvinfo : EIATTR_CUDA_API_VERSION
	.align		4
        /*0000*/ 	.byte	0x04, 0x37
        /*0002*/ 	.short	(.L_249 - .L_248)
.L_248:
        /*0004*/ 	.word	0x00000082


	//----- nvinfo : EIATTR_KPARAM_INFO
	.align		4
.L_249:
        /*0008*/ 	.byte	0x04, 0x17
        /*000a*/ 	.short	(.L_251 - .L_250)
.L_250:
        /*000c*/ 	.word	0x00000000
        /*0010*/ 	.short	0x0001
        /*0012*/ 	.short	0x0008
        /*0014*/ 	.byte	0x00, 0xf5, 0x21, 0x00


	//----- nvinfo : EIATTR_KPARAM_INFO
	.align		4
.L_251:
        /*0018*/ 	.byte	0x04, 0x17
        /*001a*/ 	.short	(.L_253 - .L_252)
.L_252:
        /*001c*/ 	.word	0x00000000
        /*0020*/ 	.short	0x0000
        /*0022*/ 	.short	0x0000
        /*0024*/ 	.byte	0x00, 0xf5, 0x21, 0x00


	//----- nvinfo : EIATTR_SPARSE_MMA_MASK
	.align		4
.L_253:
        /*0028*/ 	.byte	0x03, 0x50
        /*002a*/ 	.short	0x0000


	//----- nvinfo : EIATTR_MAXREG_COUNT
	.align		4
        /*002c*/ 	.byte	0x03, 0x1b
        /*002e*/ 	.short	0x00ff


	//----- nvinfo : EIATTR_MERCURY_ISA_VERSION
	.align		4
        /*0030*/ 	.byte	0x03, 0x5f
        /*0032*/ 	.short	0x0101


	//----- nvinfo : EIATTR_VRC_CTA_INIT_COUNT
	.align		4
        /*0034*/ 	.byte	0x02, 0x4a
	.zero		1
	.zero		1


	//----- nvinfo : EIATTR_EXIT_INSTR_OFFSETS
	.align		4
        /*0038*/ 	.byte	0x04, 0x1c
        /*003a*/ 	.short	(.L_255 - .L_254)


	//   ....[0]....
.L_254:
        /*003c*/ 	.word	0x000000d0


	//----- nvinfo : EIATTR_CBANK_PARAM_SIZE
	.align		4
.L_255:
        /*0040*/ 	.byte	0x03, 0x19
        /*0042*/ 	.short	0x0010


	//----- nvinfo : EIATTR_PARAM_CBANK
	.align		4
        /*0044*/ 	.byte	0x04, 0x0a
        /*0046*/ 	.short	(.L_257 - .L_256)
	.align		4
.L_256:
        /*0048*/ 	.word	index@(.nv.constant0._Z10mul_kernelIfEvPT_PKS0_)
        /*004c*/ 	.short	0x0380
        /*004e*/ 	.short	0x0010


	//----- nvinfo : EIATTR_SW_WAR
	.align		4
.L_257:
        /*0050*/ 	.byte	0x04, 0x36
        /*0052*/ 	.short	(.L_259 - .L_258)
.L_258:
        /*0054*/ 	.word	0x00000008
.L_259:


//--------------------- .nv.info._Z11copy_kernelIfEvPKT_PS0_ --------------------------
	.section	.nv.info._Z11copy_kernelIfEvPKT_PS0_,"",@"SHT_CUDA_INFO"
	.sectionflags	@""
	.align	4


	//----- nvinfo : EIATTR_CUDA_API_VERSION
	.align		4
        /*0000*/ 	.byte	0x04, 0x37
        /*0002*/ 	.short	(.L_261 - .L_260)
.L_260:
        /*0004*/ 	.word	0x00000082


	//----- nvinfo : EIATTR_KPARAM_INFO
	.align		4
.L_261:
        /*0008*/ 	.byte	0x04, 0x17
        /*000a*/ 	.short	(.L_263 - .L_262)
.L_262:
        /*000c*/ 	.word	0x00000000
        /*0010*/ 	.short	0x0001
        /*0012*/ 	.short	0x0008
        /*0014*/ 	.byte	0x00, 0xf5, 0x21, 0x00


	//----- nvinfo : EIATTR_KPARAM_INFO
	.align		4
.L_263:
        /*0018*/ 	.byte	0x04, 0x17
        /*001a*/ 	.short	(.L_265 - .L_264)
.L_264:
        /*001c*/ 	.word	0x00000000
        /*0020*/ 	.short	0x0000
        /*0022*/ 	.short	0x0000
        /*0024*/ 	.byte	0x00, 0xf5, 0x21, 0x00


	//----- nvinfo : EIATTR_SPARSE_MMA_MASK
	.align		4
.L_265:
        /*0028*/ 	.byte	0x03, 0x50
        /*002a*/ 	.short	0x0000


	//----- nvinfo : EIATTR_MAXREG_COUNT
	.align		4
        /*002c*/ 	.byte	0x03, 0x1b
        /*002e*/ 	.short	0x00ff


	//----- nvinfo : EIATTR_MERCURY_ISA_VERSION
	.align		4
        /*0030*/ 	.byte	0x03, 0x5f
        /*0032*/ 	.short	0x0101


	//----- nvinfo : EIATTR_VRC_CTA_INIT_COUNT
	.align		4
        /*0034*/ 	.byte	0x02, 0x4a
	.zero		1
	.zero		1


	//----- nvinfo : EIATTR_EXIT_INSTR_OFFSETS
	.align		4
        /*0038*/ 	.byte	0x04, 0x1c
        /*003a*/ 	.short	(.L_267 - .L_266)


	//   ....[0]....
.L_266:
        /*003c*/ 	.word	0x000000c0


	//----- nvinfo : EIATTR_CBANK_PARAM_SIZE
	.align		4
.L_267:
        /*0040*/ 	.byte	0x03, 0x19
        /*0042*/ 	.short	0x0010


	//----- nvinfo : EIATTR_PARAM_CBANK
	.align		4
        /*0044*/ 	.byte	0x04, 0x0a
        /*0046*/ 	.short	(.L_269 - .L_268)
	.align		4
.L_268:
        /*0048*/ 	.word	index@(.nv.constant0._Z11copy_kernelIfEvPKT_PS0_)
        /*004c*/ 	.short	0x0380
        /*004e*/ 	.short	0x0010


	//----- nvinfo : EIATTR_SW_WAR
	.align		4
.L_269:
        /*0050*/ 	.byte	0x04, 0x36
        /*0052*/ 	.short	(.L_271 - .L_270)
.L_270:
        /*0054*/ 	.word	0x00000008
.L_271:


//--------------------- .nv.info._Z11init_kernelIfEvPT_S1_S1_S0_S0_S0_ --------------------------
	.section	.nv.info._Z11init_kernelIfEvPT_S1_S1_S0_S0_S0_,"",@"SHT_CUDA_INFO"
	.sectionflags	@""
	.align	4


	//----- nvinfo : EIATTR_CUDA_API_VERSION
	.align		4
        /*0000*/ 	.byte	0x04, 0x37
        /*0002*/ 	.short	(.L_273 - .L_272)
.L_272:
        /*0004*/ 	.word	0x00000082


	//----- nvinfo : EIATTR_KPARAM_INFO
	.align		4
.L_273:
        /*0008*/ 	.byte	0x04, 0x17
        /*000a*/ 	.short	(.L_275 - .L_274)
.L_274:
        /*000c*/ 	.word	0x00000000
        /*0010*/ 	.short	0x0005
        /*0012*/ 	.short	0x0020
        /*0014*/ 	.byte	0x00, 0xf0, 0x11, 0x00


	//----- nvinfo : EIATTR_KPARAM_INFO
	.align		4
.L_275:
        /*0018*/ 	.byte	0x04, 0x17
        /*001a*/ 	.short	(.L_277 - .L_276)
.L_276:
        /*001c*/ 	.word	0x00000000
        /*0020*/ 	.short	0x0004
        /*0022*/ 	.short	0x001c
        /*0024*/ 	.byte	0x00, 0xf0, 0x11, 0x00


	//----- nvinfo : EIATTR_KPARAM_INFO
	.align		4
.L_277:
        /*0028*/ 	.byte	0x04, 0x17
        /*002a*/ 	.short	(.L_279 - .L_278)
.L_278:
        /*002c*/ 	.word	0x00000000
        /*0030*/ 	.short	0x0003
        /*0032*/ 	.short	0x0018
        /*0034*/ 	.byte	0x00, 0xf0, 0x11, 0x00


	//----- nvinfo : EIATTR_KPARAM_INFO
	.align		4
.L_279:
        /*0038*/ 	.byte	0x04, 0x17
        /*003a*/ 	.short	(.L_281 - .L_280)
.L_280:
        /*003c*/ 	.word	0x00000000
        /*0040*/ 	.short	0x0002
        /*0042*/ 	.short	0x0010
        /*0044*/ 	.byte	0x00, 0xf5, 0x21, 0x00


	//----- nvinfo : EIATTR_KPARAM_INFO
	.align		4
.L_281:
        /*0048*/ 	.byte	0x04, 0x17
        /*004a*/ 	.short	(.L_283 - .L_282)
.L_282:
        /*004c*/ 	.word	0x00000000
        /*0050*/ 	.short	0x0001
        /*0052*/ 	.short	0x0008
        /*0054*/ 	.byte	0x00, 0xf5, 0x21, 0x00


	//----- nvinfo : EIATTR_KPARAM_INFO
	.align		4
.L_283:
        /*0058*/ 	.byte	0x04, 0x17
        /*005a*/ 	.short	(.L_285 - .L_284)
.L_284:
        /*005c*/ 	.word	0x00000000
        /*0060*/ 	.short	0x0000
        /*0062*/ 	.short	0x0000
        /*0064*/ 	.byte	0x00, 0xf5, 0x21, 0x00


	//----- nvinfo : EIATTR_SPARSE_MMA_MASK
	.align		4
.L_285:
        /*0068*/ 	.byte	0x03, 0x50
        /*006a*/ 	.short	0x0000


	//----- nvinfo : EIATTR_MAXREG_COUNT
	.align		4
        /*006c*/ 	.byte	0x03, 0x1b
        /*006e*/ 	.short	0x00ff


	//----- nvinfo : EIATTR_MERCURY_ISA_VERSION
	.align		4
        /*0070*/ 	.byte	0x03, 0x5f
        /*0072*/ 	.short	0x0101


	//----- nvinfo : EIATTR_VRC_CTA_INIT_COUNT
	.align		4
        /*0074*/ 	.byte	0x02, 0x4a
	.zero		1
	.zero		1


	//----- nvinfo : EIATTR_EXIT_INSTR_OFFSETS
	.align		4
        /*0078*/ 	.byte	0x04, 0x1c
        /*007a*/ 	.short	(.L_287 - .L_286)


	//   ....[0]....
.L_286:
        /*007c*/ 	.word	0x00000110


	//----- nvinfo : EIATTR_CBANK_PARAM_SIZE
	.align		4
.L_287:
        /*0080*/ 	.byte	0x03, 0x19
        /*0082*/ 	.short	0x0024


	//----- nvinfo : EIATTR_PARAM_CBANK
	.align		4
        /*0084*/ 	.byte	0x04, 0x0a
        /*0086*/ 	.short	(.L_289 - .L_288)
	.align		4
.L_288:
        /*0088*/ 	.word	index@(.nv.constant0._Z11init_kernelIfEvPT_S1_S1_S0_S0_S0_)
        /*008c*/ 	.short	0x0380
        /*008e*/ 	.short	0x0024


	//----- nvinfo : EIATTR_SW_WAR
	.align		4
.L_289:
        /*0090*/ 	.byte	0x04, 0x36
        /*0092*/ 	.short	(.L_291 - .L_290)
.L_290:
        /*0094*/ 	.word	0x00000008
.L_291:


//--------------------- .nv.callgraph             --------------------------
	.section	.nv.callgraph,"",@"SHT_CUDA_CALLGRAPH"
	.align	4
	.sectionentsize	8
	.align		4
        /*0000*/ 	.word	0x00000000
	.align		4
        /*0004*/ 	.word	0xffffffff
	.align		4
        /*0008*/ 	.word	0x00000000
	.align		4
        /*000c*/ 	.word	0xfffffffe
	.align		4
        /*0010*/ 	.word	0x00000000
	.align		4
        /*0014*/ 	.word	0xfffffffd
	.align		4
        /*0018*/ 	.word	0x00000000
	.align		4
        /*001c*/ 	.word	0xfffffffc


//--------------------- .text._Z14nstream_kernelIdEvPT_PKS0_S3_ --------------------------
	.section	.text._Z14nstream_kernelIdEvPT_PKS0_S3_,"ax",@progbits
	.align	128
        .global         _Z14nstream_kernelIdEvPT_PKS0_S3_
        .type           _Z14nstream_kernelIdEvPT_PKS0_S3_,@function
        .size           _Z14nstream_kernelIdEvPT_PKS0_S3_,(.L_x_26 - _Z14nstream_kernelIdEvPT_PKS0_S3_)
        .other          _Z14nstream_kernelIdEvPT_PKS0_S3_,@"STO_CUDA_ENTRY STV_DEFAULT"
_Z14nstream_kernelIdEvPT_PKS0_S3_:
.text._Z14nstream_kernelIdEvPT_PKS0_S3_:
[----:B------:R-:W-:Y:S01]  /*0000*/  LDC R1, c[0x0][0x37c] ;  /* 0x0000df00ff017b82 */ /* 0x000fe20000000800 */
[----:B------:R-:W0:Y:S07]  /*0010*/  S2R R7, SR_CTAID.X ;  /* 0x0000000000077919 */ /* 0x000e2e0000002500 */
[----:B------:R-:W1:Y:S01]  /*0020*/  LDC.64 R2, c[0x0][0x388] ;  /* 0x0000e200ff027b82 */ /* 0x000e620000000a00 */
[----:B------:R-:W0:Y:S01]  /*0030*/  LDCU UR6, c[0x0][0x360] ;  /* 0x00006c00ff0677ac */ /* 0x000e220008000800 */
[----:B------:R-:W0:Y:S01]  /*0040*/  S2R R0, SR_TID.X ;  /* 0x0000000000007919 */ /* 0x000e220000002100 */
[----:B------:R-:W2:Y:S05]  /*0050*/  LDCU.64 UR4, c[0x0][0x358] ;  /* 0x00006b00ff0477ac */ /* 0x000eaa0008000a00 */
[----:B------:R-:W3:Y:S08]  /*0060*/  LDC.64 R4, c[0x0][0x390] ;  /* 0x0000e400ff047b82 */ /* 0x000ef00000000a00 */
[----:B------:R-:W4:Y:S01]  /*0070*/  LDC.64 R8, c[0x0][0x380] ;  /* 0x0000e000ff087b82 */ /* 0x000f220000000a00 */
[----:B0-----:R-:W-:-:S04]  /*0080*/  IMAD R7, R7, UR6, R0 ;  /* 0x0000000607077c24 */ /* 0x001fc8000f8e0200 */
[----:B-1----:R-:W-:-:S04]  /*0090*/  IMAD.WIDE R2, R7, 0x8, R2 ;  /* 0x0000000807027825 */ /* 0x002fc800078e0202 */
[C---:B---3--:R-:W-:Y:S02]  /*00a0*/  IMAD.WIDE R4, R7.reuse, 0x8, R4 ;  /* 0x0000000807047825 */ /* 0x048fe400078e0204 */
[----:B--2---:R-:W2:Y:S04]  /*00b0*/  LDG.E.64.CONSTANT R2, desc[UR4][R2.64] ;  /* 0x0000000402027981 */ /* 0x004ea8000c1e9b00 */
[----:B------:R-:W2:Y:S01]  /*00c0*/  LDG.E.64.CONSTANT R4, desc[UR4][R4.64] ;  /* 0x0000000404047981 */ /* 0x000ea2000c1e9b00 */
[----:B----4-:R-:W-:-:S05]  /*00d0*/  IMAD.WIDE R8, R7, 0x8, R8 ;  /* 0x0000000807087825 */ /* 0x010fca00078e0208 */
[----:B------:R-:W3:Y:S01]  /*00e0*/  LDG.E.64 R10, desc[UR4][R8.64] ;  /* 0x00000004080a7981 */ /* 0x000ee2000c1e1b00 */
[----:B------:R-:W-:Y:S01]  /*00f0*/  UMOV UR6, 0x9999999a ;  /* 0x9999999a00067882 */ /* 0x000fe20000000000 */
[----:B------:R-:W-:Y:S02]  /*0100*/  UMOV UR7, 0x3fd99999 ;  /* 0x3fd9999900077882 */ /* 0x000fe40000000000 */
[----:B--2---:R-:W-:-:S08]  /*0110*/  DFMA R6, R4, UR6, R2 ;  /* 0x0000000604067c2b */ /* 0x004fd00008000002 */
[----:B---3--:R-:W-:-:S07]  /*0120*/  DADD R6, R6, R10 ;  /* 0x0000000006067229 */ /* 0x008fce000000000a */
[----:B------:R-:W-:Y:S01]  /*0130*/  STG.E.64 desc[UR4][R8.64], R6 ;  /* 0x0000000608007986 */ /* 0x000fe2000c101b04 */
[----:B------:R-:W-:Y:S05]  /*0140*/  EXIT ;  /* 0x000000000000794d */ /* 0x000fea0003800000 */
.L_x_0:
[----:B------:R-:W-:-:S00]  /*0150*/  BRA `(.L_x_0) ;  /* 0xfffffffc00fc7947 */ /* 0x000fc0000383ffff */
[----:B------:R-:W-:-:S00]  /*0160*/  NOP ;  /* 0x0000000000007918 */ /* 0x000fc00000000000 */
        /* <DEDUP_REMOVED lines=9> */
.L_x_26:


//--------------------- .text._Z10dot_kernelIdEvPKT_S2_PS0_i --------------------------
	.section	.text._Z10dot_kernelIdEvPKT_S2_PS0_i,"ax",@progbits
	.align	128
        .global         _Z10dot_kernelIdEvPKT_S2_PS0_i
        .type           _Z10dot_kernelIdEvPKT_S2_PS0_i,@function
        .size           _Z10dot_kernelIdEvPKT_S2_PS0_i,(.L_x_27 - _Z10dot_kernelIdEvPKT_S2_PS0_i)
        .other          _Z10dot_kernelIdEvPKT_S2_PS0_i,@"STO_CUDA_ENTRY STV_DEFAULT"
_Z10dot_kernelIdEvPKT_S2_PS0_i:
.text._Z10dot_kernelIdEvPKT_S2_PS0_i:
[----:B------:R-:W-:Y:S08]  /*0000*/  LDC R1, c[0x0][0x37c] ;  /* 0x0000df00ff017b82 */ /* 0x000ff00000000800 */
[----:B------:R-:W0:Y:S01]  /*0010*/  S2UR UR5, SR_CgaCtaId ;  /* 0x00000000000579c3 */ /* 0x000e220000008800 */
[----:B------:R-:W1:Y:S01]  /*0020*/  S2R R17, SR_TID.X ;  /* 0x0000000000117919 */ /* 0x000e620000002100 */
[----:B------:R-:W2:Y:S01]  /*0030*/  LDCU UR8, c[0x0][0x360] ;  /* 0x00006c00ff0877ac */ /* 0x000ea20008000800 */
[----:B------:R-:W-:Y:S01]  /*0040*/  BSSY.RECONVERGENT B0, `(.L_x_1) ;  /* 0x000001d000007945 */ /* 0x000fe20003800200 */
[----:B------:R-:W3:Y:S01]  /*0050*/  S2R R0, SR_CTAID.X ;  /* 0x0000000000007919 */ /* 0x000ee20000002500 */
[----:B------:R-:W-:Y:S01]  /*0060*/  UMOV UR4, 0x400 ;  /* 0x0000040000047882 */ /* 0x000fe20000000000 */
[----:B------:R-:W4:Y:S01]  /*0070*/  LDCU.64 UR6, c[0x0][0x358] ;  /* 0x00006b00ff0677ac */ /* 0x000f220008000a00 */
[----:B--2---:R-:W-:Y:S01]  /*0080*/  IMAD.U32 R12, RZ, RZ, UR8 ;  /* 0x00000008ff0c7e24 */ /* 0x004fe2000f8e00ff */
[----:B0-----:R-:W-:Y:S01]  /*0090*/  ULEA UR4, UR5, UR4, 0x18 ;  /* 0x0000000405047291 */ /* 0x001fe2000f8ec0ff */
[----:B------:R-:W0:Y:S05]  /*00a0*/  LDCU UR5, c[0x0][0x398] ;  /* 0x00007300ff0577ac */ /* 0x000e2a0008000800 */
[----:B-1----:R-:W-:Y:S01]  /*00b0*/  LEA R13, R17, UR4, 0x3 ;  /* 0x00000004110d7c11 */ /* 0x002fe2000f8e18ff */
[----:B---3--:R-:W-:-:S04]  /*00c0*/  IMAD R2, R0, UR8, R17 ;  /* 0x0000000800027c24 */ /* 0x008fc8000f8e0211 */
[----:B------:R1:W-:Y:S01]  /*00d0*/  STS.64 [R13], RZ ;  /* 0x000000ff0d007388 */ /* 0x0003e20000000a00 */
[----:B0-----:R-:W-:-:S13]  /*00e0*/  ISETP.GE.AND P0, PT, R2, UR5, PT ;  /* 0x0000000502007c0c */ /* 0x001fda000bf06270 */
[----:B-1--4-:R-:W-:Y:S05]  /*00f0*/  @P0 BRA `(.L_x_2) ;  /* 0x0000000000440947 */ /* 0x012fea0003800000 */
[----:B------:R-:W0:Y:S01]  /*0100*/  LDC.64 R8, c[0x0][0x380] ;  /* 0x0000e000ff087b82 */ /* 0x000e220000000a00 */
[----:B------:R-:W1:Y:S01]  /*0110*/  LDCU UR4, c[0x0][0x370] ;  /* 0x00006e00ff0477ac */ /* 0x000e620008000800 */
[----:B------:R-:W-:Y:S01]  /*0120*/  BSSY.RECONVERGENT B1, `(.L_x_3) ;  /* 0x000000d000017945 */ /* 0x000fe20003800200 */
[----:B------:R-:W-:Y:S01]  /*0130*/  IMAD.MOV.U32 R15, RZ, RZ, R2 ;  /* 0x000000ffff0f7224 */ /* 0x000fe200078e0002 */
[----:B------:R-:W-:-:S04]  /*0140*/  CS2R R2, SRZ ;  /* 0x0000000000027805 */ /* 0x000fc8000001ff00 */
[----:B------:R-:W2:Y:S01]  /*0150*/  LDC.64 R10, c[0x0][0x388] ;  /* 0x0000e200ff0a7b82 */ /* 0x000ea20000000a00 */
[----:B-1----:R-:W-:-:S07]  /*0160*/  IMAD R14, R12, UR4, RZ ;  /* 0x000000040c0e7c24 */ /* 0x002fce000f8e02ff */
.L_x_4:
[----:B0-----:R-:W-:-:S04]  /*0170*/  IMAD.WIDE R4, R15, 0x8, R8 ;  /* 0x000000080f047825 */ /* 0x001fc800078e0208 */
[----:B--2---:R-:W-:Y:S02]  /*0180*/  IMAD.WIDE R6, R15, 0x8, R10 ;  /* 0x000000080f067825 */ /* 0x004fe400078e020a */
[----:B------:R-:W2:Y:S04]  /*0190*/  LDG.E.64.CONSTANT R4, desc[UR6][R4.64] ;  /* 0x0000000604047981 */ /* 0x000ea8000c1e9b00 */
[----:B------:R-:W2:Y:S01]  /*01a0*/  LDG.E.64.CONSTANT R6, desc[UR6][R6.64] ;  /* 0x0000000606067981 */ /* 0x000ea2000c1e9b00 */
[----:B------:R-:W-:-:S04]  /*01b0*/  IADD3 R15, PT, PT, R14, R15, RZ ;  /* 0x0000000f0e0f7210 */ /* 0x000fc80007ffe0ff */
[----:B------:R-:W-:Y:S01]  /*01c0*/  ISETP.GE.AND P0, PT, R15, UR5, PT ;  /* 0x000000050f007c0c */ /* 0x000fe2000bf06270 */
[----:B--2---:R-:W-:-:S12]  /*01d0*/  DFMA R2, R4, R6, R2 ;  /* 0x000000060402722b */ /* 0x004fd80000000002 */
[----:B------:R-:W-:Y:S05]  /*01e0*/  @!P0 BRA `(.L_x_4) ;  /* 0xfffffffc00e08947 */ /* 0x000fea000383ffff */
[----:B------:R-:W-:Y:S05]  /*01f0*/  BSYNC.RECONVERGENT B1 ;  /* 0x0000000000017941 */ /* 0x000fea0003800200 */
.L_x_3:
[----:B------:R0:W-:Y:S02]  /*0200*/  STS.64 [R13], R2 ;  /* 0x000000020d007388 */ /* 0x0001e40000000a00 */
.L_x_2:
[----:B------:R-:W-:Y:S05]  /*0210*/  BSYNC.RECONVERGENT B0 ;  /* 0x0000000000007941 */ /* 0x000fea0003800200 */
.L_x_1:
[----:B------:R-:W-:Y:S02]  /*0220*/  ISETP.GE.U32.AND P1, PT, R12, 0x2, PT ;  /* 0x000000020c00780c */ /* 0x000fe40003f26070 */
[----:B------:R-:W-:-:S11]  /*0230*/  ISETP.NE.AND P0, PT, R17, RZ, PT ;  /* 0x000000ff1100720c */ /* 0x000fd60003f05270 */
[----:B------:R-:W-:Y:S05]  /*0240*/  @!P1 BRA `(.L_x_5) ;  /* 0x00000000002c9947 */ /* 0x000fea0003800000 */
.L_x_6:
[----:B------:R-:W-:Y:S01]  /*0250*/  BAR.SYNC.DEFER_BLOCKING 0x0 ;  /* 0x0000000000007b1d */ /* 0x000fe20000010000 */
[----:B------:R-:W-:-:S04]  /*0260*/  SHF.R.U32.HI R8, RZ, 0x1, R12 ;  /* 0x00000001ff087819 */ /* 0x000fc8000001160c */
[----:B------:R-:W-:-:S13]  /*0270*/  ISETP.GE.U32.AND P1, PT, R17, R8, PT ;  /* 0x000000081100720c */ /* 0x000fda0003f26070 */
[----:B------:R-:W-:Y:S01]  /*0280*/  @!P1 IMAD R6, R8, 0x8, R13 ;  /* 0x0000000808069824 */ /* 0x000fe200078e020d */
[----:B------:R-:W-:Y:S04]  /*0290*/  @!P1 LDS.64 R4, [R13] ;  /* 0x000000000d049984 */ /* 0x000fe80000000a00 */
[----:B0-----:R-:W0:Y:S02]  /*02a0*/  @!P1 LDS.64 R2, [R6] ;  /* 0x0000000006029984 */ /* 0x001e240000000a00 */
[----:B0-----:R-:W-:-:S07]  /*02b0*/  @!P1 DADD R2, R2, R4 ;  /* 0x0000000002029229 */ /* 0x001fce0000000004 */
[----:B------:R1:W-:Y:S01]  /*02c0*/  @!P1 STS.64 [R13], R2 ;  /* 0x000000020d009388 */ /* 0x0003e20000000a00 */
[----:B------:R-:W-:Y:S02]  /*02d0*/  ISETP.GT.U32.AND P1, PT, R12, 0x3, PT ;  /* 0x000000030c00780c */ /* 0x000fe40003f24070 */
[----:B------:R-:W-:-:S11]  /*02e0*/  MOV R12, R8 ;  /* 0x00000008000c7202 */ /* 0x000fd60000000f00 */
[----:B-1----:R-:W-:Y:S05]  /*02f0*/  @P1 BRA `(.L_x_6) ;  /* 0xfffffffc00d41947 */ /* 0x002fea000383ffff */
.L_x_5:
[----:B------:R-:W-:Y:S05]  /*0300*/  @P0 EXIT ;  /* 0x000000000000094d */ /* 0x000fea0003800000 */
[----:B------:R-:W1:Y:S01]  /*0310*/  S2UR UR5, SR_CgaCtaId ;  /* 0x00000000000579c3 */ /* 0x000e620000008800 */
[----:B------:R-:W-:-:S07]  /*0320*/  UMOV UR4, 0x400 ;  /* 0x0000040000047882 */ /* 0x000fce0000000000 */
[----:B------:R-:W2:Y:S01]  /*0330*/  LDC.64 R4, c[0x0][0x390] ;  /* 0x0000e400ff047b82 */ /* 0x000ea20000000a00 */
[----:B-1----:R-:W-:Y:S01]  /*0340*/  ULEA UR4, UR5, UR4, 0x18 ;  /* 0x0000000405047291 */ /* 0x002fe2000f8ec0ff */
[----:B--2---:R-:W-:-:S08]  /*0350*/  IMAD.WIDE.U32 R4, R0, 0x8, R4 ;  /* 0x0000000800047825 */ /* 0x004fd000078e0004 */
[----:B0-----:R-:W0:Y:S04]  /*0360*/  LDS.64 R2, [UR4] ;  /* 0x00000004ff027984 */ /* 0x001e280008000a00 */
[----:B0-----:R-:W-:Y:S01]  /*0370*/  STG.E.64 desc[UR6][R4.64], R2 ;  /* 0x0000000204007986 */ /* 0x001fe2000c101b06 */
[----:B------:R-:W-:Y:S05]  /*0380*/  EXIT ;  /* 0x000000000000794d */ /* 0x000fea0003800000 */
.L_x_7:
        /* <DEDUP_REMOVED lines=15> */
.L_x_27:


//--------------------- .text._Z12triad_kernelIdEvPT_PKS0_S3_ --------------------------
	.section	.text._Z12triad_kernelIdEvPT_PKS0_S3_,"ax",@progbits
	.align	128
        .global         _Z12triad_kernelIdEvPT_PKS0_S3_
        .type           _Z12triad_kernelIdEvPT_PKS0_S3_,@function
        .size           _Z12triad_kernelIdEvPT_PKS0_S3_,(.L_x_28 - _Z12triad_kernelIdEvPT_PKS0_S3_)
        .other          _Z12triad_kernelIdEvPT_PKS0_S3_,@"STO_CUDA_ENTRY STV_DEFAULT"
_Z12triad_kernelIdEvPT_PKS0_S3_:
.text._Z12triad_kernelIdEvPT_PKS0_S3_:
        /* <DEDUP_REMOVED lines=13> */
[----:B------:R-:W-:Y:S01]  /*00d0*/  UMOV UR6, 0x9999999a ;  /* 0x9999999a00067882 */ /* 0x000fe20000000000 */
[----:B------:R-:W-:Y:S01]  /*00e0*/  UMOV UR7, 0x3fd99999 ;  /* 0x3fd9999900077882 */ /* 0x000fe20000000000 */
[----:B----4-:R-:W-:Y:S01]  /*00f0*/  IMAD.WIDE R8, R11, 0x8, R8 ;  /* 0x000000080b087825 */ /* 0x010fe200078e0208 */
[----:B--2---:R-:W-:-:S07]  /*0100*/  DFMA R6, R4, UR6, R2 ;  /* 0x0000000604067c2b */ /* 0x004fce0008000002 */
[----:B------:R-:W-:Y:S01]  /*0110*/  STG.E.64 desc[UR4][R8.64], R6 ;  /* 0x0000000608007986 */ /* 0x000fe2000c101b04 */
[----:B------:R-:W-:Y:S05]  /*0120*/  EXIT ;  /* 0x000000000000794d */ /* 0x000fea0003800000 */
.L_x_8:
        /* <DEDUP_REMOVED lines=13> */
.L_x_28:


//--------------------- .text._Z10add_kernelIdEvPKT_S2_PS0_ --------------------------
	.section	.text._Z10add_kernelIdEvPKT_S2_PS0_,"ax",@progbits
	.align	128
        .global         _Z10add_kernelIdEvPKT_S2_PS0_
        .type           _Z10add_kernelIdEvPKT_S2_PS0_,@function
        .size           _Z10add_kernelIdEvPKT_S2_PS0_,(.L_x_29 - _Z10add_kernelIdEvPKT_S2_PS0_)
        .other          _Z10add_kernelIdEvPKT_S2_PS0_,@"STO_CUDA_ENTRY STV_DEFAULT"
_Z10add_kernelIdEvPKT_S2_PS0_:
.text._Z10add_kernelIdEvPKT_S2_PS0_:
        /* <DEDUP_REMOVED lines=13> */
[----:B----4-:R-:W-:Y:S01]  /*00d0*/  IMAD.WIDE R8, R11, 0x8, R8 ;  /* 0x000000080b087825 */ /* 0x010fe200078e0208 */
[----:B--2---:R-:W-:-:S07]  /*00e0*/  DADD R6, R2, R4 ;  /* 0x0000000002067229 */ /* 0x004fce0000000004 */
[----:B------:R-:W-:Y:S01]  /*00f0*/  STG.E.64 desc[UR4][R8.64], R6 ;  /* 0x0000000608007986 */ /* 0x000fe2000c101b04 */
[----:B------:R-:W-:Y:S05]  /*0100*/  EXIT ;  /* 0x000000000000794d */ /* 0x000fea0003800000 */
.L_x_9:
        /* <DEDUP_REMOVED lines=15> */
.L_x_29:


//--------------------- .text._Z10mul_kernelIdEvPT_PKS0_ --------------------------
	.section	.text._Z10mul_kernelIdEvPT_PKS0_,"ax",@progbits
	.align	128
        .global         _Z10mul_kernelIdEvPT_PKS0_
        .type           _Z10mul_kernelIdEvPT_PKS0_,@function
        .size           _Z10mul_kernelIdEvPT_PKS0_,(.L_x_30 - _Z10mul_kernelIdEvPT_PKS0_)
        .other          _Z10mul_kernelIdEvPT_PKS0_,@"STO_CUDA_ENTRY STV_DEFAULT"
_Z10mul_kernelIdEvPT_PKS0_:
.text._Z10mul_kernelIdEvPT_PKS0_:
[----:B------:R-:W-:Y:S01]  /*0000*/  LDC R1, c[0x0][0x37c] ;  /* 0x0000df00ff017b82 */ /* 0x000fe20000000800 */
[----:B------:R-:W0:Y:S07]  /*0010*/  S2R R9, SR_CTAID.X ;  /* 0x0000000000097919 */ /* 0x000e2e0000002500 */
[----:B------:R-:W1:Y:S01]  /*0020*/  LDC.64 R2, c[0x0][0x388] ;  /* 0x0000e200ff027b82 */ /* 0x000e620000000a00 */
[----:B------:R-:W0:Y:S01]  /*0030*/  LDCU UR6, c[0x0][0x360] ;  /* 0x00006c00ff0677ac */ /* 0x000e220008000800 */
[----:B------:R-:W0:Y:S01]  /*0040*/  S2R R0, SR_TID.X ;  /* 0x0000000000007919 */ /* 0x000e220000002100 */
[----:B------:R-:W2:Y:S05]  /*0050*/  LDCU.64 UR4, c[0x0][0x358] ;  /* 0x00006b00ff0477ac */ /* 0x000eaa0008000a00 */
[----:B------:R-:W3:Y:S01]  /*0060*/  LDC.64 R6, c[0x0][0x380] ;  /* 0x0000e000ff067b82 */ /* 0x000ee20000000a00 */
[----:B0-----:R-:W-:-:S04]  /*0070*/  IMAD R9, R9, UR6, R0 ;  /* 0x0000000609097c24 */ /* 0x001fc8000f8e0200 */
[----:B-1----:R-:W-:-:S06]  /*0080*/  IMAD.WIDE R2, R9, 0x8, R2 ;  /* 0x0000000809027825 */ /* 0x002fcc00078e0202 */
[----:B--2---:R-:W2:Y:S01]  /*0090*/  LDG.E.64.CONSTANT R2, desc[UR4][R2.64] ;  /* 0x0000000402027981 */ /* 0x004ea2000c1e9b00 */
[----:B------:R-:W-:Y:S01]  /*00a0*/  UMOV UR6, 0x9999999a ;  /* 0x9999999a00067882 */ /* 0x000fe20000000000 */
[----:B------:R-:W-:Y:S01]  /*00b0*/  UMOV UR7, 0x3fd99999 ;  /* 0x3fd9999900077882 */ /* 0x000fe20000000000 */
[----:B---3--:R-:W-:Y:S01]  /*00c0*/  IMAD.WIDE R6, R9, 0x8, R6 ;  /* 0x0000000809067825 */ /* 0x008fe200078e0206 */
[----:B--2---:R-:W-:-:S07]  /*00d0*/  DMUL R4, R2, UR6 ;  /* 0x0000000602047c28 */ /* 0x004fce0008000000 */
[----:B------:R-:W-:Y:S01]  /*00e0*/  STG.E.64 desc[UR4][R6.64], R4 ;  /* 0x0000000406007986 */ /* 0x000fe2000c101b04 */
[----:B------:R-:W-:Y:S05]  /*00f0*/  EXIT ;  /* 0x000000000000794d */ /* 0x000fea0003800000 */
.L_x_10:
        /* <DEDUP_REMOVED lines=16> */
.L_x_30:


//--------------------- .text._Z11copy_kernelIdEvPKT_PS0_ --------------------------
	.section	.text._Z11copy_kernelIdEvPKT_PS0_,"ax",@progbits
	.align	128
        .global         _Z11copy_kernelIdEvPKT_PS0_
        .type           _Z11copy_kernelIdEvPKT_PS0_,@function
        .size           _Z11copy_kernelIdEvPKT_PS0_,(.L_x_31 - _Z11copy_kernelIdEvPKT_PS0_)
        .other          _Z11copy_kernelIdEvPKT_PS0_,@"STO_CUDA_ENTRY STV_DEFAULT"
_Z11copy_kernelIdEvPKT_PS0_:
.text._Z11copy_kernelIdEvPKT_PS0_:
        /* <DEDUP_REMOVED lines=10> */
[----:B---3--:R-:W-:-:S05]  /*00a0*/  IMAD.WIDE R4, R7, 0x8, R4 ;  /* 0x0000000807047825 */ /* 0x008fca00078e0204 */
[----:B--2---:R-:W-:Y:S01]  /*00b0*/  STG.E.64 desc[UR4][R4.64], R2 ;  /* 0x0000000204007986 */ /* 0x004fe2000c101b04 */
[----:B------:R-:W-:Y:S05]  /*00c0*/  EXIT ;  /* 0x000000000000794d */ /* 0x000fea0003800000 */
.L_x_11:
        /* <DEDUP_REMOVED lines=11> */
.L_x_31:


//--------------------- .text._Z11init_kernelIdEvPT_S1_S1_S0_S0_S0_ --------------------------
	.section	.text._Z11init_kernelIdEvPT_S1_S1_S0_S0_S0_,"ax",@progbits
	.align	128
        .global         _Z11init_kernelIdEvPT_S1_S1_S0_S0_S0_
        .type           _Z11init_kernelIdEvPT_S1_S1_S0_S0_S0_,@function
        .size           _Z11init_kernelIdEvPT_S1_S1_S0_S0_S0_,(.L_x_32 - _Z11init_kernelIdEvPT_S1_S1_S0_S0_S0_)
        .other          _Z11init_kernelIdEvPT_S1_S1_S0_S0_S0_,@"STO_CUDA_ENTRY STV_DEFAULT"
_Z11init_kernelIdEvPT_S1_S1_S0_S0_S0_:
.text._Z11init_kernelIdEvPT_S1_S1_S0_S0_S0_:
[----:B------:R-:W-:Y:S01]  /*0000*/  LDC R1, c[0x0][0x37c] ;  /* 0x0000df00ff017b82 */ /* 0x000fe20000000800 */
[----:B------:R-:W0:Y:S07]  /*0010*/  S2R R15, SR_CTAID.X ;  /* 0x00000000000f7919 */ /* 0x000e2e0000002500 */
[----:B------:R-:W1:Y:S01]  /*0020*/  LDC.64 R2, c[0x0][0x380] ;  /* 0x0000e000ff027b82 */ /* 0x000e620000000a00 */
[----:B------:R-:W0:Y:S01]  /*0030*/  LDCU UR6, c[0x0][0x360] ;  /* 0x00006c00ff0677ac */ /* 0x000e220008000800 */
[----:B------:R-:W0:Y:S01]  /*0040*/  S2R R0, SR_TID.X ;  /* 0x0000000000007919 */ /* 0x000e220000002100 */
[----:B------:R-:W2:Y:S05]  /*0050*/  LDCU.64 UR4, c[0x0][0x358] ;  /* 0x00006b00ff0477ac */ /* 0x000eaa0008000a00 */
[----:B------:R-:W3:Y:S08]  /*0060*/  LDC.64 R4, c[0x0][0x388] ;  /* 0x0000e200ff047b82 */ /* 0x000ef00000000a00 */
[----:B------:R-:W4:Y:S08]  /*0070*/  LDC.64 R6, c[0x0][0x390] ;  /* 0x0000e400ff067b82 */ /* 0x000f300000000a00 */
[----:B------:R-:W2:Y:S08]  /*0080*/  LDC.64 R8, c[0x0][0x398] ;  /* 0x0000e600ff087b82 */ /* 0x000eb00000000a00 */
[----:B------:R-:W5:Y:S01]  /*0090*/  LDC.64 R10, c[0x0][0x3a0] ;  /* 0x0000e800ff0a7b82 */ /* 0x000f620000000a00 */
[----:B0-----:R-:W-:-:S04]  /*00a0*/  IMAD R15, R15, UR6, R0 ;  /* 0x000000060f0f7c24 */ /* 0x001fc8000f8e0200 */
[----:B-1----:R-:W-:-:S03]  /*00b0*/  IMAD.WIDE R2, R15, 0x8, R2 ;  /* 0x000000080f027825 */ /* 0x002fc600078e0202 */
[----:B------:R-:W0:Y:S01]  /*00c0*/  LDC.64 R12, c[0x0][0x3a8] ;  /* 0x0000ea00ff0c7b82 */ /* 0x000e220000000a00 */
[----:B---3--:R-:W-:-:S04]  /*00d0*/  IMAD.WIDE R4, R15, 0x8, R4 ;  /* 0x000000080f047825 */ /* 0x008fc800078e0204 */
[----:B----4-:R-:W-:Y:S01]  /*00e0*/  IMAD.WIDE R6, R15, 0x8, R6 ;  /* 0x000000080f067825 */ /* 0x010fe200078e0206 */
[----:B--2---:R-:W-:Y:S04]  /*00f0*/  STG.E.64 desc[UR4][R2.64], R8 ;  /* 0x0000000802007986 */ /* 0x004fe8000c101b04 */
[----:B-----5:R-:W-:Y:S04]  /*0100*/  STG.E.64 desc[UR4][R4.64], R10 ;  /* 0x0000000a04007986 */ /* 0x020fe8000c101b04 */
[----:B0-----:R-:W-:Y:S01]  /*0110*/  STG.E.64 desc[UR4][R6.64], R12 ;  /* 0x0000000c06007986 */ /* 0x001fe2000c101b04 */
[----:B------:R-:W-:Y:S05]  /*0120*/  EXIT ;  /* 0x000000000000794d */ /* 0x000fea0003800000 */
.L_x_12:
        /* <DEDUP_REMOVED lines=13> */
.L_x_32:


//--------------------- .text._Z14nstream_kernelIfEvPT_PKS0_S3_ --------------------------
	.section	.text._Z14nstream_kernelIfEvPT_PKS0_S3_,"ax",@progbits
	.align	128
        .global         _Z14nstream_kernelIfEvPT_PKS0_S3_
        .type           _Z14nstream_kernelIfEvPT_PKS0_S3_,@function
        .size           _Z14nstream_kernelIfEvPT_PKS0_S3_,(.L_x_33 - _Z14nstream_kernelIfEvPT_PKS0_S3_)
        .other          _Z14nstream_kernelIfEvPT_PKS0_S3_,@"STO_CUDA_ENTRY STV_DEFAULT"
_Z14nstream_kernelIfEvPT_PKS0_S3_:
.text._Z14nstream_kernelIfEvPT_PKS0_S3_:
        /* <DEDUP_REMOVED lines=11> */
[----:B--2---:R-:W2:Y:S02]  /*00b0*/  LDG.E.CONSTANT R2, desc[UR4][R2.64] ;  /* 0x0000000402027981 */ /* 0x004ea4000c1e9900 */
[----:B----4-:R-:W-:Y:S02]  /*00c0*/  IMAD.WIDE R6, R9, 0x4, R6 ;  /* 0x0000000409067825 */ /* 0x010fe400078e0206 */
[----:B------:R-:W2:Y:S04]  /*00d0*/  LDG.E.CONSTANT R5, desc[UR4][R4.64] ;  /* 0x0000000404057981 */ /* 0x000ea8000c1e9900 */
[----:B------:R-:W3:Y:S01]  /*00e0*/  LDG.E R9, desc[UR4][R6.64] ;  /* 0x0000000406097981 */ /* 0x000ee2000c1e1900 */
[----:B--2---:R-:W-:-:S04]  /*00f0*/  FFMA R0, R5, 0.40000000596046447754, R2 ;  /* 0x3ecccccd05007823 */ /* 0x004fc80000000002 */
[----:B---3--:R-:W-:-:S05]  /*0100*/  FADD R9, R0, R9 ;  /* 0x0000000900097221 */ /* 0x008fca0000000000 */
[----:B------:R-:W-:Y:S01]  /*0110*/  STG.E desc[UR4][R6.64], R9 ;  /* 0x0000000906007986 */ /* 0x000fe2000c101904 */
[----:B------:R-:W-:Y:S05]  /*0120*/  EXIT ;  /* 0x000000000000794d */ /* 0x000fea0003800000 */
.L_x_13:
        /* <DEDUP_REMOVED lines=13> */
.L_x_33:


//--------------------- .text._Z10dot_kernelIfEvPKT_S2_PS0_i --------------------------
	.section	.text._Z10dot_kernelIfEvPKT_S2_PS0_i,"ax",@progbits
	.align	128
        .global         _Z10dot_kernelIfEvPKT_S2_PS0_i
        .type           _Z10dot_kernelIfEvPKT_S2_PS0_i,@function
        .size           _Z10dot_kernelIfEvPKT_S2_PS0_i,(.L_x_34 - _Z10dot_kernelIfEvPKT_S2_PS0_i)
        .other          _Z10dot_kernelIfEvPKT_S2_PS0_i,@"STO_CUDA_ENTRY STV_DEFAULT"
_Z10dot_kernelIfEvPKT_S2_PS0_i:
.text._Z10dot_kernelIfEvPKT_S2_PS0_i:
        /* <DEDUP_REMOVED lines=13> */
[----:B------:R1:W-:Y:S01]  /*00d0*/  STS [R0], RZ ;  /* 0x000000ff00007388 */ /* 0x0003e20000000800 */
[----:B0-----:R-:W-:-:S13]  /*00e0*/  ISETP.GE.AND P0, PT, R2, UR5, PT ;  /* 0x0000000502007c0c */ /* 0x001fda000bf06270 */
[----:B-1--4-:R-:W-:Y:S05]  /*00f0*/  @P0 BRA `(.L_x_15) ;  /* 0x0000000000440947 */ /* 0x012fea0003800000 */
[----:B------:R-:W0:Y:S01]  /*0100*/  LDC.64 R6, c[0x0][0x380] ;  /* 0x0000e000ff067b82 */ /* 0x000e220000000a00 */
[----:B------:R-:W1:Y:S01]  /*0110*/  LDCU UR4, c[0x0][0x370] ;  /* 0x00006e00ff0477ac */ /* 0x000e620008000800 */
[----:B------:R-:W-:Y:S01]  /*0120*/  HFMA2 R13, -RZ, RZ, 0, 0 ;  /* 0x00000000ff0d7431 */ /* 0x000fe200000001ff */
[----:B------:R-:W-:Y:S01]  /*0130*/  BSSY.RECONVERGENT B1, `(.L_x_16) ;  /* 0x000000c000017945 */ /* 0x000fe20003800200 */
[----:B------:R-:W-:-:S04]  /*0140*/  IMAD.MOV.U32 R11, RZ, RZ, R2 ;  /* 0x000000ffff0b7224 */ /* 0x000fc800078e0002 */
[----:B------:R-:W2:Y:S01]  /*0150*/  LDC.64 R8, c[0x0][0x388] ;  /* 0x0000e200ff087b82 */ /* 0x000ea20000000a00 */
[----:B-1----:R-:W-:-:S07]  /*0160*/  IMAD R14, R10, UR4, RZ ;  /* 0x000000040a0e7c24 */ /* 0x002fce000f8e02ff */
.L_x_17:
[----:B0-----:R-:W-:-:S04]  /*0170*/  IMAD.WIDE R2, R11, 0x4, R6 ;  /* 0x000000040b027825 */ /* 0x001fc800078e0206 */
[----:B--2---:R-:W-:Y:S02]  /*0180*/  IMAD.WIDE R4, R11, 0x4, R8 ;  /* 0x000000040b047825 */ /* 0x004fe400078e0208 */
[----:B------:R-:W2:Y:S04]  /*0190*/  LDG.E.CONSTANT R2, desc[UR6][R2.64] ;  /* 0x0000000602027981 */ /* 0x000ea8000c1e9900 */
[----:B------:R-:W2:Y:S01]  /*01a0*/  LDG.E.CONSTANT R4, desc[UR6][R4.64] ;  /* 0x0000000604047981 */ /* 0x000ea2000c1e9900 */
[----:B------:R-:W-:-:S05]  /*01b0*/  IMAD.IADD R11, R14, 0x1, R11 ;  /* 0x000000010e0b7824 */ /* 0x000fca00078e020b */
[----:B------:R-:W-:Y:S01]  /*01c0*/  ISETP.GE.AND P0, PT, R11, UR5, PT ;  /* 0x000000050b007c0c */ /* 0x000fe2000bf06270 */
[----:B--2---:R-:W-:-:S12]  /*01d0*/  FFMA R13, R2, R4, R13 ;  /* 0x00000004020d7223 */ /* 0x004fd8000000000d */
[----:B------:R-:W-:Y:S05]  /*01e0*/  @!P0 BRA `(.L_x_17) ;  /* 0xfffffffc00e08947 */ /* 0x000fea000383ffff */
[----:B------:R-:W-:Y:S05]  /*01f0*/  BSYNC.RECONVERGENT B1 ;  /* 0x0000000000017941 */ /* 0x000fea0003800200 */
.L_x_16:
[----:B------:R0:W-:Y:S02]  /*0200*/  STS [R0], R13 ;  /* 0x0000000d00007388 */ /* 0x0001e40000000800 */
.L_x_15:
[----:B------:R-:W-:Y:S05]  /*0210*/  BSYNC.RECONVERGENT B0 ;  /* 0x0000000000007941 */ /* 0x000fea0003800200 */
.L_x_14:
[----:B------:R-:W-:Y:S02]  /*0220*/  ISETP.GE.U32.AND P1, PT, R10, 0x2, PT ;  /* 0x000000020a00780c */ /* 0x000fe40003f26070 */
[----:B------:R-:W-:-:S11]  /*0230*/  ISETP.NE.AND P0, PT, R12, RZ, PT ;  /* 0x000000ff0c00720c */ /* 0x000fd60003f05270 */
[----:B------:R-:W-:Y:S05]  /*0240*/  @!P1 BRA `(.L_x_18) ;  /* 0x00000000002c9947 */ /* 0x000fea0003800000 */
.L_x_19:
[----:B------:R-:W-:Y:S01]  /*0250*/  BAR.SYNC.DEFER_BLOCKING 0x0 ;  /* 0x0000000000007b1d */ /* 0x000fe20000010000 */
[----:B------:R-:W-:-:S04]  /*0260*/  SHF.R.U32.HI R5, RZ, 0x1, R10 ;  /* 0x00000001ff057819 */ /* 0x000fc8000001160a */
[----:B------:R-:W-:-:S13]  /*0270*/  ISETP.GE.U32.AND P1, PT, R12, R5, PT ;  /* 0x000000050c00720c */ /* 0x000fda0003f26070 */
[----:B------:R-:W-:Y:S01]  /*0280*/  @!P1 LEA R2, R5, R0, 0x2 ;  /* 0x0000000005029211 */ /* 0x000fe200078e10ff */
[----:B------:R-:W-:Y:S05]  /*0290*/  @!P1 LDS R3, [R0] ;  /* 0x0000000000039984 */ /* 0x000fea0000000800 */
[----:B------:R-:W1:Y:S02]  /*02a0*/  @!P1 LDS R2, [R2] ;  /* 0x0000000002029984 */ /* 0x000e640000000800 */
[----:B-1----:R-:W-:-:S05]  /*02b0*/  @!P1 FADD R3, R2, R3 ;  /* 0x0000000302039221 */ /* 0x002fca0000000000 */
[----:B------:R1:W-:Y:S01]  /*02c0*/  @!P1 STS [R0], R3 ;  /* 0x0000000300009388 */ /* 0x0003e20000000800 */
[----:B------:R-:W-:Y:S02]  /*02d0*/  ISETP.GT.U32.AND P1, PT, R10, 0x3, PT ;  /* 0x000000030a00780c */ /* 0x000fe40003f24070 */
[----:B------:R-:W-:-:S11]  /*02e0*/  MOV R10, R5 ;  /* 0x00000005000a7202 */ /* 0x000fd60000000f00 */
[----:B-1----:R-:W-:Y:S05]  /*02f0*/  @P1 BRA `(.L_x_19) ;  /* 0xfffffffc00d41947 */ /* 0x002fea000383ffff */
.L_x_18:
[----:B------:R-:W-:Y:S05]  /*0300*/  @P0 EXIT ;  /* 0x000000000000094d */ /* 0x000fea0003800000 */
[----:B------:R-:W1:Y:S01]  /*0310*/  S2UR UR5, SR_CgaCtaId ;  /* 0x00000000000579c3 */ /* 0x000e620000008800 */
[----:B------:R-:W-:-:S07]  /*0320*/  UMOV UR4, 0x400 ;  /* 0x0000040000047882 */ /* 0x000fce0000000000 */
[----:B------:R-:W2:Y:S01]  /*0330*/  LDC.64 R2, c[0x0][0x390] ;  /* 0x0000e400ff027b82 */ /* 0x000ea20000000a00 */
[----:B-1----:R-:W-:Y:S01]  /*0340*/  ULEA UR4, UR5, UR4, 0x18 ;  /* 0x0000000405047291 */ /* 0x002fe2000f8ec0ff */
[----:B--2---:R-:W-:-:S08]  /*0350*/  IMAD.WIDE.U32 R2, R15, 0x4, R2 ;  /* 0x000000040f027825 */ /* 0x004fd000078e0002 */
[----:B------:R-:W1:Y:S04]  /*0360*/  LDS R5, [UR4] ;  /* 0x00000004ff057984 */ /* 0x000e680008000800 */
[----:B-1----:R-:W-:Y:S01]  /*0370*/  STG.E desc[UR6][R2.64], R5 ;  /* 0x0000000502007986 */ /* 0x002fe2000c101906 */
[----:B------:R-:W-:Y:S05]  /*0380*/  EXIT ;  /* 0x000000000000794d */ /* 0x000fea0003800000 */
.L_x_20:
        /* <DEDUP_REMOVED lines=15> */
.L_x_34:


//--------------------- .text._Z12triad_kernelIfEvPT_PKS0_S3_ --------------------------
	.section	.text._Z12triad_kernelIfEvPT_PKS0_S3_,"ax",@progbits
	.align	128
        .global         _Z12triad_kernelIfEvPT_PKS0_S3_
        .type           _Z12triad_kernelIfEvPT_PKS0_S3_,@function
        .size           _Z12triad_kernelIfEvPT_PKS0_S3_,(.L_x_35 - _Z12triad_kernelIfEvPT_PKS0_S3_)
        .other          _Z12triad_kernelIfEvPT_PKS0_S3_,@"STO_CUDA_ENTRY STV_DEFAULT"
_Z12triad_kernelIfEvPT_PKS0_S3_:
.text._Z12triad_kernelIfEvPT_PKS0_S3_:
        /* <DEDUP_REMOVED lines=11> */
[----:B--2---:R-:W2:Y:S04]  /*00b0*/  LDG.E.CONSTANT R2, desc[UR4][R2.64] ;  /* 0x0000000402027981 */ /* 0x004ea8000c1e9900 */
[----:B------:R-:W2:Y:S01]  /*00c0*/  LDG.E.CONSTANT R5, desc[UR4][R4.64] ;  /* 0x0000000404057981 */ /* 0x000ea2000c1e9900 */
[----:B----4-:R-:W-:-:S04]  /*00d0*/  IMAD.WIDE R6, R9, 0x4, R6 ;  /* 0x0000000409067825 */ /* 0x010fc800078e0206 */
[----:B--2---:R-:W-:-:S05]  /*00e0*/  FFMA R9, R5, 0.40000000596046447754, R2 ;  /* 0x3ecccccd05097823 */ /* 0x004fca0000000002 */
[----:B------:R-:W-:Y:S01]  /*00f0*/  STG.E desc[UR4][R6.64], R9 ;  /* 0x0000000906007986 */ /* 0x000fe2000c101904 */
[----:B------:R-:W-:Y:S05]  /*0100*/  EXIT ;  /* 0x000000000000794d */ /* 0x000fea0003800000 */
.L_x_21:
        /* <DEDUP_REMOVED lines=15> */
.L_x_35:


//--------------------- .text._Z10add_kernelIfEvPKT_S2_PS0_ --------------------------
	.section	.text._Z10add_kernelIfEvPKT_S2_PS0_,"ax",@progbits
	.align	128
        .global         _Z10add_kernelIfEvPKT_S2_PS0_
        .type           _Z10add_kernelIfEvPKT_S2_PS0_,@function
        .size           _Z10add_kernelIfEvPKT_S2_PS0_,(.L_x_36 - _Z10add_kernelIfEvPKT_S2_PS0_)
        .other          _Z10add_kernelIfEvPKT_S2_PS0_,@"STO_CUDA_ENTRY STV_DEFAULT"
_Z10add_kernelIfEvPKT_S2_PS0_:
.text._Z10add_kernelIfEvPKT_S2_PS0_:
        /* <DEDUP_REMOVED lines=14> */
[----:B--2---:R-:W-:-:S05]  /*00e0*/  FADD R9, R2, R5 ;  /* 0x0000000502097221 */ /* 0x004fca0000000000 */
[----:B------:R-:W-:Y:S01]  /*00f0*/  STG.E desc[UR4][R6.64], R9 ;  /* 0x0000000906007986 */ /* 0x000fe2000c101904 */
[----:B------:R-:W-:Y:S05]  /*0100*/  EXIT ;  /* 0x000000000000794d */ /* 0x000fea0003800000 */
.L_x_22:
        /* <DEDUP_REMOVED lines=15> */
.L_x_36:


//--------------------- .text._Z10mul_kernelIfEvPT_PKS0_ --------------------------
	.section	.text._Z10mul_kernelIfEvPT_PKS0_,"ax",@progbits
	.align	128
        .global         _Z10mul_kernelIfEvPT_PKS0_
        .type           _Z10mul_kernelIfEvPT_PKS0_,@function
        .size           _Z10mul_kernelIfEvPT_PKS0_,(.L_x_37 - _Z10mul_kernelIfEvPT_PKS0_)
        .other          _Z10mul_kernelIfEvPT_PKS0_,@"STO_CUDA_ENTRY STV_DEFAULT"
_Z10mul_kernelIfEvPT_PKS0_:
.text._Z10mul_kernelIfEvPT_PKS0_:
        /* <DEDUP_REMOVED lines=9> */
[----:B--2---:R-:W2:Y:S01]  /*0090*/  LDG.E.CONSTANT R2, desc[UR4][R2.64] ;  /* 0x0000000402027981 */ /* 0x004ea2000c1e9900 */
[----:B---3--:R-:W-:-:S04]  /*00a0*/  IMAD.WIDE R4, R7, 0x4, R4 ;  /* 0x0000000407047825 */ /* 0x008fc800078e0204 */
[----:B--2---:R-:W-:-:S05]  /*00b0*/  FMUL R7, R2, 0.40000000596046447754 ;  /* 0x3ecccccd02077820 */ /* 0x004fca0000400000 */
[----:B------:R-:W-:Y:S01]  /*00c0*/  STG.E desc[UR4][R4.64], R7 ;  /* 0x0000000704007986 */ /* 0x000fe2000c101904 */
[----:B------:R-:W-:Y:S05]  /*00d0*/  EXIT ;  /* 0x000000000000794d */ /* 0x000fea0003800000 */
.L_x_23:
        /* <DEDUP_REMOVED lines=10> */
.L_x_37:


//--------------------- .text._Z11copy_kernelIfEvPKT_PS0_ --------------------------
	.section	.text._Z11copy_kernelIfEvPKT_PS0_,"ax",@progbits
	.align	128
        .global         _Z11copy_kernelIfEvPKT_PS0_
        .type           _Z11copy_kernelIfEvPKT_PS0_,@function
        .size           _Z11copy_kernelIfEvPKT_PS0_,(.L_x_38 - _Z11copy_kernelIfEvPKT_PS0_)
        .other          _Z11copy_kernelIfEvPKT_PS0_,@"STO_CUDA_ENTRY STV_DEFAULT"
_Z11copy_kernelIfEvPKT_PS0_:
.text._Z11copy_kernelIfEvPKT_PS0_:
        /* <DEDUP_REMOVED lines=10> */
[----:B---3--:R-:W-:-:S05]  /*00a0*/  IMAD.WIDE R4, R7, 0x4, R4 ;  /* 0x0000000407047825 */ /* 0x008fca00078e0204 */
[----:B--2---:R-:W-:Y:S01]  /*00b0*/  STG.E desc[UR4][R4.64], R3 ;  /* 0x0000000304007986 */ /* 0x004fe2000c101904 */
[----:B------:R-:W-:Y:S05]  /*00c0*/  EXIT ;  /* 0x000000000000794d */ /* 0x000fea0003800000 */
.L_x_24:
        /* <DEDUP_REMOVED lines=11> */
.L_x_38:


//--------------------- .text._Z11init_kernelIfEvPT_S1_S1_S0_S0_S0_ --------------------------
	.section	.text._Z11init_kernelIfEvPT_S1_S1_S0_S0_S0_,"ax",@progbits
	.align	128
        .global         _Z11init_kernelIfEvPT_S1_S1_S0_S0_S0_
        .type           _Z11init_kernelIfEvPT_S1_S1_S0_S0_S0_,@function
        .size           _Z11init_kernelIfEvPT_S1_S1_S0_S0_S0_,(.L_x_39 - _Z11init_kernelIfEvPT_S1_S1_S0_S0_S0_)
        .other          _Z11init_kernelIfEvPT_S1_S1_S0_S0_S0_,@"STO_CUDA_ENTRY STV_DEFAULT"
_Z11init_kernelIfEvPT_S1_S1_S0_S0_S0_:
.text._Z11init_kernelIfEvPT_S1_S1_S0_S0_S0_:
        /* <DEDUP_REMOVED lines=9> */
[----:B------:R-:W5:Y:S01]  /*0090*/  LDC R13, c[0x0][0x3a0] ;  /* 0x0000e800ff0d7b82 */ /* 0x000f620000000800 */
[----:B0-----:R-:W-:-:S04]  /*00a0*/  IMAD R9, R9, UR6, R0 ;  /* 0x0000000609097c24 */ /* 0x001fc8000f8e0200 */
[----:B-1----:R-:W-:-:S04]  /*00b0*/  IMAD.WIDE R2, R9, 0x4, R2 ;  /* 0x0000000409027825 */ /* 0x002fc800078e0202 */
[----:B---3--:R-:W-:-:S04]  /*00c0*/  IMAD.WIDE R4, R9, 0x4, R4 ;  /* 0x0000000409047825 */ /* 0x008fc800078e0204 */
[----:B----4-:R-:W-:Y:S01]  /*00d0*/  IMAD.WIDE R6, R9, 0x4, R6 ;  /* 0x0000000409067825 */ /* 0x010fe200078e0206 */
[----:B--2---:R-:W-:Y:S04]  /*00e0*/  STG.E desc[UR4][R2.64], R10 ;  /* 0x0000000a02007986 */ /* 0x004fe8000c101904 */
[----:B------:R-:W-:Y:S04]  /*00f0*/  STG.E desc[UR4][R4.64], R11 ;  /* 0x0000000b04007986 */ /* 0x000fe8000c101904 */
[----:B-----5:R-:W-:Y:S01]  /*0100*/  STG.E desc[UR4][R6.64], R13 ;  /* 0x0000000d06007986 */ /* 0x020fe2000c101904 */
[----:B------:R-:W-:Y:S05]  /*0110*/  EXIT ;  /* 0x000000000000794d */ /* 0x000fea0003800000 */
.L_x_25:
        /* <DEDUP_REMOVED lines=14> */
.L_x_39:


//--------------------- .nv.shared.reserved.0     --------------------------
	.section	.nv.shared.reserved.0,"aw",@nobits
	.weak		__nv_reservedSMEM_offset_0_alias
	.size		__nv_reservedSMEM_offset_0_alias, 0, 64
	.other		__nv_reservedSMEM_offset_0_alias,@"STO_CUDA_RESERVED_SHARED STV_DEFAULT"
__nv_reservedSMEM_offset_0_alias:
	.zero		0
	.zero		64


//--------------------- .nv.shared._Z10dot_kernelIdEvPKT_S2_PS0_i --------------------------
	.section	.nv.shared._Z10dot_kernelIdEvPKT_S2_PS0_i,"aw",@nobits
	.sectionflags	@""
	.align	8
.nv.shared._Z10dot_kernelIdEvPKT_S2_PS0_i:
	.zero		3072


//--------------------- .nv.shared._Z10dot_kernelIfEvPKT_S2_PS0_i --------------------------
	.section	.nv.shared._Z10dot_kernelIfEvPKT_S2_PS0_i,"aw",@nobits
	.sectionflags	@""
	.align	4
.nv.shared._Z10dot_kernelIfEvPKT_S2_PS0_i:
	.zero		2048


//--------------------- .nv.constant0._Z14nstream_kernelIdEvPT_PKS0_S3_ --------------------------
	.section	.nv.constant0._Z14nstream_kernelIdEvPT_PKS0_S3_,"a",@progbits
	.sectionflags	@""
	.align	4
.nv.constant0._Z14nstream_kernelIdEvPT_PKS0_S3_:
	.zero		920


//--------------------- .nv.constant0._Z10dot_kernelIdEvPKT_S2_PS0_i --------------------------
	.section	.nv.constant0._Z10dot_kernelIdEvPKT_S2_PS0_i,"a",@progbits
	.sectionflags	@""
	.align	4
.nv.constant0._Z10dot_kernelIdEvPKT_S2_PS0_i:
	.zero		924


//--------------------- .nv.constant0._Z12triad_kernelIdEvPT_PKS0_S3_ --------------------------
	.section	.nv.constant0._Z12triad_kernelIdEvPT_PKS0_S3_,"a",@progbits
	.sectionflags	@""
	.align	4
.nv.constant0._Z12triad_kernelIdEvPT_PKS0_S3_:
	.zero		920


//--------------------- .nv.constant0._Z10add_kernelIdEvPKT_S2_PS0_ --------------------------
	.section	.nv.constant0._Z10add_kernelIdEvPKT_S2_PS0_,"a",@progbits
	.sectionflags	@""
	.align	4
.nv.constant0._Z10add_kernelIdEvPKT_S2_PS0_:
	.zero		920


//--------------------- .nv.constant0._Z10mul_kernelIdEvPT_PKS0_ --------------------------
	.section	.nv.constant0._Z10mul_kernelIdEvPT_PKS0_,"a",@progbits
	.sectionflags	@""
	.align	4
.nv.constant0._Z10mul_kernelIdEvPT_PKS0_:
	.zero		912


//--------------------- .nv.constant0._Z11copy_kernelIdEvPKT_PS0_ --------------------------
	.section	.nv.constant0._Z11copy_kernelIdEvPKT_PS0_,"a",@progbits
	.sectionflags	@""
	.align	4
.nv.constant0._Z11copy_kernelIdEvPKT_PS0_:
	.zero		912


//--------------------- .nv.constant0._Z11init_kernelIdEvPT_S1_S1_S0_S0_S0_ --------------------------
	.section	.nv.constant0._Z11init_kernelIdEvPT_S1_S1_S0_S0_S0_,"a",@progbits
	.sectionflags	@""
	.align	4
.nv.constant0._Z11init_kernelIdEvPT_S1_S1_S0_S0_S0_:
	.zero		944


//--------------------- .nv.constant0._Z14nstream_kernelIfEvPT_PKS0_S3_ --------------------------
	.section	.nv.constant0._Z14nstream_kernelIfEvPT_PKS0_S3_,"a",@progbits
	.sectionflags	@""
	.align	4
.nv.constant0._Z14nstream_kernelIfEvPT_PKS0_S3_:
	.zero		920


//--------------------- .nv.constant0._Z10dot_kernelIfEvPKT_S2_PS0_i --------------------------
	.section	.nv.constant0._Z10dot_kernelIfEvPKT_S2_PS0_i,"a",@progbits
	.sectionflags	@""
	.align	4
.nv.constant0._Z10dot_kernelIfEvPKT_S2_PS0_i:
	.zero		924


//--------------------- .nv.constant0._Z12triad_kernelIfEvPT_PKS0_S3_ --------------------------
	.section	.nv.constant0._Z12triad_kernelIfEvPT_PKS0_S3_,"a",@progbits
	.sectionflags	@""
	.align	4
.nv.constant0._Z12triad_kernelIfEvPT_PKS0_S3_:
	.zero		920


//--------------------- .nv.constant0._Z10add_kernelIfEvPKT_S2_PS0_ --------------------------
	.section	.nv.constant0._Z10add_kernelIfEvPKT_S2_PS0_,"a",@progbits
	.sectionflags	@""
	.align	4
.nv.constant0._Z10add_kernelIfEvPKT_S2_PS0_:
	.zero		920


//--------------------- .nv.constant0._Z10mul_kernelIfEvPT_PKS0_ --------------------------
	.section	.nv.constant0._Z10mul_kernelIfEvPT_PKS0_,"a",@progbits
	.sectionflags	@""
	.align	4
.nv.constant0._Z10mul_kernelIfEvPT_PKS0_:
	.zero		912


//--------------------- .nv.constant0._Z11copy_kernelIfEvPKT_PS0_ --------------------------
	.section	.nv.constant0._Z11copy_kernelIfEvPKT_PS0_,"a",@progbits
	.sectionflags	@""
	.align	4
.nv.constant0._Z11copy_kernelIfEvPKT_PS0_:
	.zero		912


//--------------------- .nv.constant0._Z11init_kernelIfEvPT_S1_S1_S0_S0_S0_ --------------------------
	.section	.nv.constant0._Z11init_kernelIfEvPT_S1_S1_S0_S0_S0_,"a",@progbits
	.sectionflags	@""
	.align	4
.nv.constant0._Z11init_kernelIfEvPT_S1_S1_S0_S0_S0_:
	.zero		932


//--------------------- SYMBOLS --------------------------

	.type		.nv.reservedSmem.offset0,@object
	.size		.nv.reservedSmem.offset0,0x4
	.type		.nv.reservedSmem.cap,@object
	.size		.nv.reservedSmem.cap,0x4
